	.target	sm_100a

	.elftype	@"ET_EXEC"


//--------------------- .note.nv.tkinfo           --------------------------
	.section	.note.nv.tkinfo,"",@"SHT_NOTE"
	.sectionflags	@"SHF_NOTE_NV_TKINFO"
	.tkinfo
        /*0018*/ 	.word	0x00000002
        /*0030*/ 	.string	""
        /*0030*/ 	.string	"ptxas"
        /*0030*/ 	.string	"Cuda compilation tools, release 13.0, V13.0.88"
        /*0030*/ 	.string	"Build cuda_13.0.r13.0/compiler.36424714_0"
        /*0030*/ 	.string	"-arch sm_100a -m 64 "



//--------------------- .note.nv.cuinfo           --------------------------
	.section	.note.nv.cuinfo,"",@"SHT_NOTE"
	.sectionflags	@"SHF_NOTE_NV_CUINFO"
        /*0018*/ 	.short	0x0002
        /*001a*/ 	.short	0x0064
        /*001c*/ 	.short	0x0082
	.zero		2


//--------------------- .nv.info                  --------------------------
	.section	.nv.info,"",@"SHT_CUDA_INFO"
	.align	4


	//----- nvinfo : EIATTR_REGCOUNT
	.align		4
        /*0000*/ 	.byte	0x04, 0x2f
        /*0002*/ 	.short	(.L_1 - .L_0)
	.align		4
.L_0:
        /*0004*/ 	.word	index@(_ZN17fastertransformer11getWordEmdKIfEEvPT_S2_Piii)
        /*0008*/ 	.word	0x0000000e


	//----- nvinfo : EIATTR_FRAME_SIZE
	.align		4
.L_1:
        /*000c*/ 	.byte	0x04, 0x11
        /*000e*/ 	.short	(.L_3 - .L_2)
	.align		4
.L_2:
        /*0010*/ 	.word	index@(_ZN17fastertransformer11getWordEmdKIfEEvPT_S2_Piii)
        /*0014*/ 	.word	0x00000000


	//----- nvinfo : EIATTR_REGCOUNT
	.align		4
.L_3:
        /*0018*/ 	.byte	0x04, 0x2f
        /*001a*/ 	.short	(.L_5 - .L_4)
	.align		4
.L_4:
        /*001c*/ 	.word	index@(_ZN17fastertransformer11getAttnMaskIfEEvPT_Pfi)
        /*0020*/ 	.word	0x0000000c


	//----- nvinfo : EIATTR_FRAME_SIZE
	.align		4
.L_5:
        /*0024*/ 	.byte	0x04, 0x11
        /*0026*/ 	.short	(.L_7 - .L_6)
	.align		4
.L_6:
        /*0028*/ 	.word	index@(_ZN17fastertransformer11getAttnMaskIfEEvPT_Pfi)
        /*002c*/ 	.word	0x00000000


	//----- nvinfo : EIATTR_REGCOUNT
	.align		4
.L_7:
        /*0030*/ 	.byte	0x04, 0x2f
        /*0032*/ 	.short	(.L_9 - .L_8)
	.align		4
.L_8:
        /*0034*/ 	.word	index@(_ZN17fastertransformer9getSegMatIfEEvPT_Pii)
        /*0038*/ 	.word	0x00000014


	//----- nvinfo : EIATTR_FRAME_SIZE
	.align		4
.L_9:
        /*003c*/ 	.byte	0x04, 0x11
        /*003e*/ 	.short	(.L_11 - .L_10)
	.align		4
.L_10:
        /*0040*/ 	.word	index@(_ZN17fastertransformer9getSegMatIfEEvPT_Pii)
        /*0044*/ 	.word	0x00000000


	//----- nvinfo : EIATTR_REGCOUNT
	.align		4
.L_11:
        /*0048*/ 	.byte	0x04, 0x2f
        /*004a*/ 	.short	(.L_13 - .L_12)
	.align		4
.L_12:
        /*004c*/ 	.word	index@(_ZN17fastertransformer16relativePositionIfEEvPT_ii)
        /*0050*/ 	.word	0x0000001c


	//----- nvinfo : EIATTR_FRAME_SIZE
	.align		4
.L_13:
        /*0054*/ 	.byte	0x04, 0x11
        /*0056*/ 	.short	(.L_15 - .L_14)
	.align		4
.L_14:
        /*0058*/ 	.word	index@($_ZN17fastertransformer16relativePositionIfEEvPT_ii$__internal_accurate_pow)
        /*005c*/ 	.word	0x00000000


	//----- nvinfo : EIATTR_FRAME_SIZE
	.align		4
.L_15:
        /*0060*/ 	.byte	0x04, 0x11
        /*0062*/ 	.short	(.L_17 - .L_16)
	.align		4
.L_16:
        /*0064*/ 	.word	index@($__internal_1_$__cuda_sm20_dblrcp_rn_slowpath_v3)
        /*0068*/ 	.word	0x00000000


	//----- nvinfo : EIATTR_FRAME_SIZE
	.align		4
.L_17:
        /*006c*/ 	.byte	0x04, 0x11
        /*006e*/ 	.short	(.L_19 - .L_18)
	.align		4
.L_18:
        /*0070*/ 	.word	index@(_ZN17fastertransformer16relativePositionIfEEvPT_ii)
        /*0074*/ 	.word	0x00000000


	//----- nvinfo : EIATTR_REGCOUNT
	.align		4
.L_19:
        /*0078*/ 	.byte	0x04, 0x2f
        /*007a*/ 	.short	(.L_21 - .L_20)
	.align		4
.L_20:
        /*007c*/ 	.word	index@(_ZN17fastertransformer11getAttnMaskI6__halfEEvPT_Pfi)
        /*0080*/ 	.word	0x00000012


	//----- nvinfo : EIATTR_FRAME_SIZE
	.align		4
.L_21:
        /*0084*/ 	.byte	0x04, 0x11
        /*0086*/ 	.short	(.L_23 - .L_22)
	.align		4
.L_22:
        /*0088*/ 	.word	index@(_ZN17fastertransformer11getAttnMaskI6__halfEEvPT_Pfi)
        /*008c*/ 	.word	0x00000000


	//----- nvinfo : EIATTR_REGCOUNT
	.align		4
.L_23:
        /*0090*/ 	.byte	0x04, 0x2f
        /*0092*/ 	.short	(.L_25 - .L_24)
	.align		4
.L_24:
        /*0094*/ 	.word	index@(_ZN17fastertransformer9getSegMatI6__halfEEvPT_Pii)
        /*0098*/ 	.word	0x00000014


	//----- nvinfo : EIATTR_FRAME_SIZE
	.align		4
.L_25:
        /*009c*/ 	.byte	0x04, 0x11
        /*009e*/ 	.short	(.L_27 - .L_26)
	.align		4
.L_26:
        /*00a0*/ 	.word	index@(_ZN17fastertransformer9getSegMatI6__halfEEvPT_Pii)
        /*00a4*/ 	.word	0x00000000


	//----- nvinfo : EIATTR_REGCOUNT
	.align		4
.L_27:
        /*00a8*/ 	.byte	0x04, 0x2f
        /*00aa*/ 	.short	(.L_29 - .L_28)
	.align		4
.L_28:
        /*00ac*/ 	.word	index@(_ZN17fastertransformer16relativePositionI6__halfEEvPT_ii)
        /*00b0*/ 	.word	0x0000001c


	//----- nvinfo : EIATTR_FRAME_SIZE
	.align		4
.L_29:
        /*00b4*/ 	.byte	0x04, 0x11
        /*00b6*/ 	.short	(.L_31 - .L_30)
	.align		4
.L_30:
        /*00b8*/ 	.word	index@($_ZN17fastertransformer16relativePositionI6__halfEEvPT_ii$__internal_accurate_pow)
        /*00bc*/ 	.word	0x00000000


	//----- nvinfo : EIATTR_FRAME_SIZE
	.align		4
.L_31:
        /*00c0*/ 	.byte	0x04, 0x11
        /*00c2*/ 	.short	(.L_33 - .L_32)
	.align		4
.L_32:
        /*00c4*/ 	.word	index@($__internal_0_$__cuda_sm20_dblrcp_rn_slowpath_v3)
        /*00c8*/ 	.word	0x00000000


	//----- nvinfo : EIATTR_FRAME_SIZE
	.align		4
.L_33:
        /*00cc*/ 	.byte	0x04, 0x11
        /*00ce*/ 	.short	(.L_35 - .L_34)
	.align		4
.L_34:
        /*00d0*/ 	.word	index@(_ZN17fastertransformer16relativePositionI6__halfEEvPT_ii)
        /*00d4*/ 	.word	0x00000000


	//----- nvinfo : EIATTR_REGCOUNT
	.align		4
.L_35:
        /*00d8*/ 	.byte	0x04, 0x2f
        /*00da*/ 	.short	(.L_37 - .L_36)
	.align		4
.L_36:
        /*00dc*/ 	.word	index@(_ZN17fastertransformer11getWordEmdKI6__halfEEvPT_S3_Piii)
        /*00e0*/ 	.word	0x0000000c


	//----- nvinfo : EIATTR_FRAME_SIZE
	.align		4
.L_37:
        /*00e4*/ 	.byte	0x04, 0x11
        /*00e6*/ 	.short	(.L_39 - .L_38)
	.align		4
.L_38:
        /*00e8*/ 	.word	index@(_ZN17fastertransformer11getWordEmdKI6__halfEEvPT_S3_Piii)
        /*00ec*/ 	.word	0x00000000


	//----- nvinfo : EIATTR_MIN_STACK_SIZE
	.align		4
.L_39:
        /*00f0*/ 	.byte	0x04, 0x12
        /*00f2*/ 	.short	(.L_41 - .L_40)
	.align		4
.L_40:
        /*00f4*/ 	.word	index@(_ZN17fastertransformer11getWordEmdKI6__halfEEvPT_S3_Piii)
        /*00f8*/ 	.word	0x00000000


	//----- nvinfo : EIATTR_MIN_STACK_SIZE
	.align		4
.L_41:
        /*00fc*/ 	.byte	0x04, 0x12
        /*00fe*/ 	.short	(.L_43 - .L_42)
	.align		4
.L_42:
        /*0100*/ 	.word	index@(_ZN17fastertransformer16relativePositionI6__halfEEvPT_ii)
        /*0104*/ 	.word	0x00000000


	//----- nvinfo : EIATTR_MIN_STACK_SIZE
	.align		4
.L_43:
        /*0108*/ 	.byte	0x04, 0x12
        /*010a*/ 	.short	(.L_45 - .L_44)
	.align		4
.L_44:
        /*010c*/ 	.word	index@(_ZN17fastertransformer9getSegMatI6__halfEEvPT_Pii)
        /*0110*/ 	.word	0x00000000


	//----- nvinfo : EIATTR_MIN_STACK_SIZE
	.align		4
.L_45:
        /*0114*/ 	.byte	0x04, 0x12
        /*0116*/ 	.short	(.L_47 - .L_46)
	.align		4
.L_46:
        /*0118*/ 	.word	index@(_ZN17fastertransformer11getAttnMaskI6__halfEEvPT_Pfi)
        /*011c*/ 	.word	0x00000000


	//----- nvinfo : EIATTR_MIN_STACK_SIZE
	.align		4
.L_47:
        /*0120*/ 	.byte	0x04, 0x12
        /*0122*/ 	.short	(.L_49 - .L_48)
	.align		4
.L_48:
        /*0124*/ 	.word	index@(_ZN17fastertransformer16relativePositionIfEEvPT_ii)
        /*0128*/ 	.word	0x00000000


	//----- nvinfo : EIATTR_MIN_STACK_SIZE
	.align		4
.L_49:
        /*012c*/ 	.byte	0x04, 0x12
        /*012e*/ 	.short	(.L_51 - .L_50)
	.align		4
.L_50:
        /*0130*/ 	.word	index@(_ZN17fastertransformer9getSegMatIfEEvPT_Pii)
        /*0134*/ 	.word	0x00000000


	//----- nvinfo : EIATTR_MIN_STACK_SIZE
	.align		4
.L_51:
        /*0138*/ 	.byte	0x04, 0x12
        /*013a*/ 	.short	(.L_53 - .L_52)
	.align		4
.L_52:
        /*013c*/ 	.word	index@(_ZN17fastertransformer11getAttnMaskIfEEvPT_Pfi)
        /*0140*/ 	.word	0x00000000


	//----- nvinfo : EIATTR_MIN_STACK_SIZE
	.align		4
.L_53:
        /*0144*/ 	.byte	0x04, 0x12
        /*0146*/ 	.short	(.L_55 - .L_54)
	.align		4
.L_54:
        /*0148*/ 	.word	index@(_ZN17fastertransformer11getWordEmdKIfEEvPT_S2_Piii)
        /*014c*/ 	.word	0x00000000
.L_55:


//--------------------- .nv.compat                --------------------------
	.section	.nv.compat,"",@"SHT_CUDA_COMPAT_INFO"
	.align	4
        /*0000*/ 	.byte	0x02, 0x09, 0x01, 0x00, 0x02, 0x02, 0x01, 0x00, 0x02, 0x05, 0x05, 0x00, 0x03, 0x07, 0x01, 0x01
        /*0010*/ 	.byte	0x02, 0x03, 0x00, 0x00, 0x02, 0x06, 0x01, 0x00, 0x04, 0x0b, 0x08, 0x00, 0x01, 0x00, 0x00, 0x00
        /*0020*/ 	.byte	0x00, 0x00, 0x00, 0x00


//--------------------- .nv.info._ZN17fastertransformer11getWordEmdKI6__halfEEvPT_S3_Piii --------------------------
	.section	.nv.info._ZN17fastertransformer11getWordEmdKI6__halfEEvPT_S3_Piii,"",@"SHT_CUDA_INFO"
	.sectionflags	@""
	.align	4


	//----- nvinfo : EIATTR_CUDA_API_VERSION
	.align		4
        /*0000*/ 	.byte	0x04, 0x37
        /*0002*/ 	.short	(.L_57 - .L_56)
.L_56:
        /*0004*/ 	.word	0x00000082


	//----- nvinfo : EIATTR_KPARAM_INFO
	.align		4
.L_57:
        /*0008*/ 	.byte	0x04, 0x17
        /*000a*/ 	.short	(.L_59 - .L_58)
.L_58:
        /*000c*/ 	.word	0x00000000
        /*0010*/ 	.short	0x0004
        /*0012*/ 	.short	0x001c
        /*0014*/ 	.byte	0x00, 0xf0, 0x11, 0x00


	//----- nvinfo : EIATTR_KPARAM_INFO
	.align		4
.L_59:
        /*0018*/ 	.byte	0x04, 0x17
        /*001a*/ 	.short	(.L_61 - .L_60)
.L_60:
        /*001c*/ 	.word	0x00000000
        /*0020*/ 	.short	0x0003
        /*0022*/ 	.short	0x0018
        /*0024*/ 	.byte	0x00, 0xf0, 0x11, 0x00


	//----- nvinfo : EIATTR_KPARAM_INFO
	.align		4
.L_61:
        /*0028*/ 	.byte	0x04, 0x17
        /*002a*/ 	.short	(.L_63 - .L_62)
.L_62:
        /*002c*/ 	.word	0x00000000
        /*0030*/ 	.short	0x0002
        /*0032*/ 	.short	0x0010
        /*0034*/ 	.byte	0x00, 0xf5, 0x21, 0x00


	//----- nvinfo : EIATTR_KPARAM_INFO
	.align		4
.L_63:
        /*0038*/ 	.byte	0x04, 0x17
        /*003a*/ 	.short	(.L_65 - .L_64)
.L_64:
        /*003c*/ 	.word	0x00000000
        /*0040*/ 	.short	0x0001
        /*0042*/ 	.short	0x0008
        /*0044*/ 	.byte	0x00, 0xf5, 0x21, 0x00


	//----- nvinfo : EIATTR_KPARAM_INFO
	.align		4
.L_65:
        /*0048*/ 	.byte	0x04, 0x17
        /*004a*/ 	.short	(.L_67 - .L_66)
.L_66:
        /*004c*/ 	.word	0x00000000
        /*0050*/ 	.short	0x0000
        /*0052*/ 	.short	0x0000
        /*0054*/ 	.byte	0x00, 0xf5, 0x21, 0x00


	//----- nvinfo : EIATTR_SPARSE_MMA_MASK
	.align		4
.L_67:
        /*0058*/ 	.byte	0x03, 0x50
        /*005a*/ 	.short	0x0000


	//----- nvinfo : EIATTR_MAXREG_COUNT
	.align		4
        /*005c*/ 	.byte	0x03, 0x1b
        /*005e*/ 	.short	0x00ff


	//----- nvinfo : EIATTR_MERCURY_ISA_VERSION
	.align		4
        /*0060*/ 	.byte	0x03, 0x5f
        /*0062*/ 	.short	0x0101


	//----- nvinfo : EIATTR_VRC_CTA_INIT_COUNT
	.align		4
        /*0064*/ 	.byte	0x02, 0x4a
	.zero		1
	.zero		1


	//----- nvinfo : EIATTR_EXIT_INSTR_OFFSETS
	.align		4
        /*0068*/ 	.byte	0x04, 0x1c
        /*006a*/ 	.short	(.L_69 - .L_68)


	//   ....[0]....
.L_68:
        /*006c*/ 	.word	0x00000190


	//----- nvinfo : EIATTR_CBANK_PARAM_SIZE
	.align		4
.L_69:
        /*0070*/ 	.byte	0x03, 0x19
        /*0072*/ 	.short	0x0020


	//----- nvinfo : EIATTR_PARAM_CBANK
	.align		4
        /*0074*/ 	.byte	0x04, 0x0a
        /*0076*/ 	.short	(.L_71 - .L_70)
	.align		4
.L_70:
        /*0078*/ 	.word	index@(.nv.constant0._ZN17fastertransformer11getWordEmdKI6__halfEEvPT_S3_Piii)
        /*007c*/ 	.short	0x0380
        /*007e*/ 	.short	0x0020


	//----- nvinfo : EIATTR_SW_WAR
	.align		4
.L_71:
        /*0080*/ 	.byte	0x04, 0x36
        /*0082*/ 	.short	(.L_73 - .L_72)
.L_72:
        /*0084*/ 	.word	0x00000008
.L_73:


//--------------------- .nv.info._ZN17fastertransformer16relativePositionI6__halfEEvPT_ii --------------------------
	.section	.nv.info._ZN17fastertransformer16relativePositionI6__halfEEvPT_ii,"",@"SHT_CUDA_INFO"
	.sectionflags	@""
	.align	4


	//----- nvinfo : EIATTR_CUDA_API_VERSION
	.align		4
        /*0000*/ 	.byte	0x04, 0x37
        /*0002*/ 	.short	(.L_75 - .L_74)
.L_74:
        /*0004*/ 	.word	0x00000082


	//----- nvinfo : EIATTR_KPARAM_INFO
	.align		4
.L_75:
        /*0008*/ 	.byte	0x04, 0x17
        /*000a*/ 	.short	(.L_77 - .L_76)
.L_76:
        /*000c*/ 	.word	0x00000000
        /*0010*/ 	.short	0x0002
        /*0012*/ 	.short	0x000c
        /*0014*/ 	.byte	0x00, 0xf0, 0x11, 0x00


	//----- nvinfo : EIATTR_KPARAM_INFO
	.align		4
.L_77:
        /*0018*/ 	.byte	0x04, 0x17
        /*001a*/ 	.short	(.L_79 - .L_78)
.L_78:
        /*001c*/ 	.word	0x00000000
        /*0020*/ 	.short	0x0001
        /*0022*/ 	.short	0x0008
        /*0024*/ 	.byte	0x00, 0xf0, 0x11, 0x00


	//----- nvinfo : EIATTR_KPARAM_INFO
	.align		4
.L_79:
        /*0028*/ 	.byte	0x04, 0x17
        /*002a*/ 	.short	(.L_81 - .L_80)
.L_80:
        /*002c*/ 	.word	0x00000000
        /*0030*/ 	.short	0x0000
        /*0032*/ 	.short	0x0000
        /*0034*/ 	.byte	0x00, 0xf5, 0x21, 0x00


	//----- nvinfo : EIATTR_SPARSE_MMA_MASK
	.align		4
.L_81:
        /*0038*/ 	.byte	0x03, 0x50
        /*003a*/ 	.short	0x0000


	//----- nvinfo : EIATTR_MAXREG_COUNT
	.align		4
        /*003c*/ 	.byte	0x03, 0x1b
        /*003e*/ 	.short	0x00ff


	//----- nvinfo : EIATTR_MERCURY_ISA_VERSION
	.align		4
        /*0040*/ 	.byte	0x03, 0x5f
        /*0042*/ 	.short	0x0101


	//----- nvinfo : EIATTR_VRC_CTA_INIT_COUNT
	.align		4
        /*0044*/ 	.byte	0x02, 0x4a
	.zero		1
	.zero		1


	//----- nvinfo : EIATTR_EXIT_INSTR_OFFSETS
	.align		4
        /*0048*/ 	.byte	0x04, 0x1c
        /*004a*/ 	.short	(.L_83 - .L_82)


	//   ....[0]....
.L_82:
        /*004c*/ 	.word	0x00000480


	//----- nvinfo : EIATTR_CRS_STACK_SIZE
	.align		4
.L_83:
        /*0050*/ 	.byte	0x04, 0x1e
        /*0052*/ 	.short	(.L_85 - .L_84)
.L_84:
        /*0054*/ 	.word	0x00000000


	//----- nvinfo : EIATTR_CBANK_PARAM_SIZE
	.align		4
.L_85:
        /*0058*/ 	.byte	0x03, 0x19
        /*005a*/ 	.short	0x0010


	//----- nvinfo : EIATTR_PARAM_CBANK
	.align		4
        /*005c*/ 	.byte	0x04, 0x0a
        /*005e*/ 	.short	(.L_87 - .L_86)
	.align		4
.L_86:
        /*0060*/ 	.word	index@(.nv.constant0._ZN17fastertransformer16relativePositionI6__halfEEvPT_ii)
        /*0064*/ 	.short	0x0380
        /*0066*/ 	.short	0x0010


	//----- nvinfo : EIATTR_SW_WAR
	.align		4
.L_87:
        /*0068*/ 	.byte	0x04, 0x36
        /*006a*/ 	.short	(.L_89 - .L_88)
.L_88:
        /*006c*/ 	.word	0x00000008
.L_89:


//--------------------- .nv.info._ZN17fastertransformer9getSegMatI6__halfEEvPT_Pii --------------------------
	.section	.nv.info._ZN17fastertransformer9getSegMatI6__halfEEvPT_Pii,"",@"SHT_CUDA_INFO"
	.sectionflags	@""
	.align	4


	//----- nvinfo : EIATTR_CUDA_API_VERSION
	.align		4
        /*0000*/ 	.byte	0x04, 0x37
        /*0002*/ 	.short	(.L_91 - .L_90)
.L_90:
        /*0004*/ 	.word	0x00000082


	//----- nvinfo : EIATTR_KPARAM_INFO
	.align		4
.L_91:
        /*0008*/ 	.byte	0x04, 0x17
        /*000a*/ 	.short	(.L_93 - .L_92)
.L_92:
        /*000c*/ 	.word	0x00000000
        /*0010*/ 	.short	0x0002
        /*0012*/ 	.short	0x0010
        /*0014*/ 	.byte	0x00, 0xf0, 0x11, 0x00


	//----- nvinfo : EIATTR_KPARAM_INFO
	.align		4
.L_93:
        /*0018*/ 	.byte	0x04, 0x17
        /*001a*/ 	.short	(.L_95 - .L_94)
.L_94:
        /*001c*/ 	.word	0x00000000
        /*0020*/ 	.short	0x0001
        /*0022*/ 	.short	0x0008
        /*0024*/ 	.byte	0x00, 0xf5, 0x21, 0x00


	//----- nvinfo : EIATTR_KPARAM_INFO
	.align		4
.L_95:
        /*0028*/ 	.byte	0x04, 0x17
        /*002a*/ 	.short	(.L_97 - .L_96)
.L_96:
        /*002c*/ 	.word	0x00000000
        /*0030*/ 	.short	0x0000
        /*0032*/ 	.short	0x0000
        /*0034*/ 	.byte	0x00, 0xf5, 0x21, 0x00


	//----- nvinfo : EIATTR_SPARSE_MMA_MASK
	.align		4
.L_97:
        /*0038*/ 	.byte	0x03, 0x50
        /*003a*/ 	.short	0x0000


	//----- nvinfo : EIATTR_MAXREG_COUNT
	.align		4
        /*003c*/ 	.byte	0x03, 0x1b
        /*003e*/ 	.short	0x00ff


	//----- nvinfo : EIATTR_MERCURY_ISA_VERSION
	.align		4
        /*0040*/ 	.byte	0x03, 0x5f
        /*0042*/ 	.short	0x0101


	//----- nvinfo : EIATTR_VRC_CTA_INIT_COUNT
	.align		4
        /*0044*/ 	.byte	0x02, 0x4a
	.zero		1
	.zero		1


	//----- nvinfo : EIATTR_EXIT_INSTR_OFFSETS
	.align		4
        /*0048*/ 	.byte	0x04, 0x1c
        /*004a*/ 	.short	(.L_99 - .L_98)


	//   ....[0]....
.L_98:
        /*004c*/ 	.word	0x000005b0


	//----- nvinfo : EIATTR_CRS_STACK_SIZE
	.align		4
.L_99:
        /*0050*/ 	.byte	0x04, 0x1e
        /*0052*/ 	.short	(.L_101 - .L_100)
.L_100:
        /*0054*/ 	.word	0x00000000


	//----- nvinfo : EIATTR_CBANK_PARAM_SIZE
	.align		4
.L_101:
        /*0058*/ 	.byte	0x03, 0x19
        /*005a*/ 	.short	0x0014


	//----- nvinfo : EIATTR_PARAM_CBANK
	.align		4
        /*005c*/ 	.byte	0x04, 0x0a
        /*005e*/ 	.short	(.L_103 - .L_102)
	.align		4
.L_102:
        /*0060*/ 	.word	index@(.nv.constant0._ZN17fastertransformer9getSegMatI6__halfEEvPT_Pii)
        /*0064*/ 	.short	0x0380
        /*0066*/ 	.short	0x0014


	//----- nvinfo : EIATTR_SW_WAR
	.align		4
.L_103:
        /*0068*/ 	.byte	0x04, 0x36
        /*006a*/ 	.short	(.L_105 - .L_104)
.L_104:
        /*006c*/ 	.word	0x00000008
.L_105:


//--------------------- .nv.info._ZN17fastertransformer11getAttnMaskI6__halfEEvPT_Pfi --------------------------
	.section	.nv.info._ZN17fastertransformer11getAttnMaskI6__halfEEvPT_Pfi,"",@"SHT_CUDA_INFO"
	.sectionflags	@""
	.align	4


	//----- nvinfo : EIATTR_CUDA_API_VERSION
	.align		4
        /*0000*/ 	.byte	0x04, 0x37
        /*0002*/ 	.short	(.L_107 - .L_106)
.L_106:
        /*0004*/ 	.word	0x00000082


	//----- nvinfo : EIATTR_KPARAM_INFO
	.align		4
.L_107:
        /*0008*/ 	.byte	0x04, 0x17
        /*000a*/ 	.short	(.L_109 - .L_108)
.L_108:
        /*000c*/ 	.word	0x00000000
        /*0010*/ 	.short	0x0002
        /*0012*/ 	.short	0x0010
        /*0014*/ 	.byte	0x00, 0xf0, 0x11, 0x00


	//----- nvinfo : EIATTR_KPARAM_INFO
	.align		4
.L_109:
        /*0018*/ 	.byte	0x04, 0x17
        /*001a*/ 	.short	(.L_111 - .L_110)
.L_110:
        /*001c*/ 	.word	0x00000000
        /*0020*/ 	.short	0x0001
        /*0022*/ 	.short	0x0008
        /*0024*/ 	.byte	0x00, 0xf5, 0x21, 0x00


	//----- nvinfo : EIATTR_KPARAM_INFO
	.align		4
.L_111:
        /*0028*/ 	.byte	0x04, 0x17
        /*002a*/ 	.short	(.L_113 - .L_112)
.L_112:
        /*002c*/ 	.word	0x00000000
        /*0030*/ 	.short	0x0000
        /*0032*/ 	.short	0x0000
        /*0034*/ 	.byte	0x00, 0xf5, 0x21, 0x00


	//----- nvinfo : EIATTR_SPARSE_MMA_MASK
	.align		4
.L_113:
        /*0038*/ 	.byte	0x03, 0x50
        /*003a*/ 	.short	0x0000


	//----- nvinfo : EIATTR_MAXREG_COUNT
	.align		4
        /*003c*/ 	.byte	0x03, 0x1b
        /*003e*/ 	.short	0x00ff


	//----- nvinfo : EIATTR_MERCURY_ISA_VERSION
	.align		4
        /*0040*/ 	.byte	0x03, 0x5f
        /*0042*/ 	.short	0x0101


	//----- nvinfo : EIATTR_VRC_CTA_INIT_COUNT
	.align		4
        /*0044*/ 	.byte	0x02, 0x4a
	.zero		1
	.zero		1


	//----- nvinfo : EIATTR_EXIT_INSTR_OFFSETS
	.align		4
        /*0048*/ 	.byte	0x04, 0x1c
        /*004a*/ 	.short	(.L_115 - .L_114)


	//   ....[0]....
.L_114:
        /*004c*/ 	.word	0x00000270


	//   ....[1]....
        /*0050*/ 	.word	0x000003d0


	//----- nvinfo : EIATTR_CBANK_PARAM_SIZE
	.align		4
.L_115:
        /*0054*/ 	.byte	0x03, 0x19
        /*0056*/ 	.short	0x0014


	//----- nvinfo : EIATTR_PARAM_CBANK
	.align		4
        /*0058*/ 	.byte	0x04, 0x0a
        /*005a*/ 	.short	(.L_117 - .L_116)
	.align		4
.L_116:
        /*005c*/ 	.word	index@(.nv.constant0._ZN17fastertransformer11getAttnMaskI6__halfEEvPT_Pfi)
        /*0060*/ 	.short	0x0380
        /*0062*/ 	.short	0x0014


	//----- nvinfo : EIATTR_SW_WAR
	.align		4
.L_117:
        /*0064*/ 	.byte	0x04, 0x36
        /*0066*/ 	.short	(.L_119 - .L_118)
.L_118:
        /*0068*/ 	.word	0x00000008
.L_119:


//--------------------- .nv.info._ZN17fastertransformer16relativePositionIfEEvPT_ii --------------------------
	.section	.nv.info._ZN17fastertransformer16relativePositionIfEEvPT_ii,"",@"SHT_CUDA_INFO"
	.sectionflags	@""
	.align	4


	//----- nvinfo : EIATTR_CUDA_API_VERSION
	.align		4
        /*0000*/ 	.byte	0x04, 0x37
        /*0002*/ 	.short	(.L_121 - .L_120)
.L_120:
        /*0004*/ 	.word	0x00000082


	//----- nvinfo : EIATTR_KPARAM_INFO
	.align		4
.L_121:
        /*0008*/ 	.byte	0x04, 0x17
        /*000a*/ 	.short	(.L_123 - .L_122)
.L_122:
        /*000c*/ 	.word	0x00000000
        /*0010*/ 	.short	0x0002
        /*0012*/ 	.short	0x000c
        /*0014*/ 	.byte	0x00, 0xf0, 0x11, 0x00


	//----- nvinfo : EIATTR_KPARAM_INFO
	.align		4
.L_123:
        /*0018*/ 	.byte	0x04, 0x17
        /*001a*/ 	.short	(.L_125 - .L_124)
.L_124:
        /*001c*/ 	.word	0x00000000
        /*0020*/ 	.short	0x0001
        /*0022*/ 	.short	0x0008
        /*0024*/ 	.byte	0x00, 0xf0, 0x11, 0x00


	//----- nvinfo : EIATTR_KPARAM_INFO
	.align		4
.L_125:
        /*0028*/ 	.byte	0x04, 0x17
        /*002a*/ 	.short	(.L_127 - .L_126)
.L_126:
        /*002c*/ 	.word	0x00000000
        /*0030*/ 	.short	0x0000
        /*0032*/ 	.short	0x0000
        /*0034*/ 	.byte	0x00, 0xf5, 0x21, 0x00


	//----- nvinfo : EIATTR_SPARSE_MMA_MASK
	.align		4
.L_127:
        /*0038*/ 	.byte	0x03, 0x50
        /*003a*/ 	.short	0x0000


	//----- nvinfo : EIATTR_MAXREG_COUNT
	.align		4
        /*003c*/ 	.byte	0x03, 0x1b
        /*003e*/ 	.short	0x00ff


	//----- nvinfo : EIATTR_MERCURY_ISA_VERSION
	.align		4
        /*0040*/ 	.byte	0x03, 0x5f
        /*0042*/ 	.short	0x0101


	//----- nvinfo : EIATTR_VRC_CTA_INIT_COUNT
	.align		4
        /*0044*/ 	.byte	0x02, 0x4a
	.zero		1
	.zero		1


	//----- nvinfo : EIATTR_EXIT_INSTR_OFFSETS
	.align		4
        /*0048*/ 	.byte	0x04, 0x1c
        /*004a*/ 	.short	(.L_129 - .L_128)


	//   ....[0]....
.L_128:
        /*004c*/ 	.word	0x00000460


	//----- nvinfo : EIATTR_CRS_STACK_SIZE
	.align		4
.L_129:
        /*0050*/ 	.byte	0x04, 0x1e
        /*0052*/ 	.short	(.L_131 - .L_130)
.L_130:
        /*0054*/ 	.word	0x00000000


	//----- nvinfo : EIATTR_CBANK_PARAM_SIZE
	.align		4
.L_131:
        /*0058*/ 	.byte	0x03, 0x19
        /*005a*/ 	.short	0x0010


	//----- nvinfo : EIATTR_PARAM_CBANK
	.align		4
        /*005c*/ 	.byte	0x04, 0x0a
        /*005e*/ 	.short	(.L_133 - .L_132)
	.align		4
.L_132:
        /*0060*/ 	.word	index@(.nv.constant0._ZN17fastertransformer16relativePositionIfEEvPT_ii)
        /*0064*/ 	.short	0x0380
        /*0066*/ 	.short	0x0010


	//----- nvinfo : EIATTR_SW_WAR
	.align		4
.L_133:
        /*0068*/ 	.byte	0x04, 0x36
        /*006a*/ 	.short	(.L_135 - .L_134)
.L_134:
        /*006c*/ 	.word	0x00000008
.L_135:


//--------------------- .nv.info._ZN17fastertransformer9getSegMatIfEEvPT_Pii --------------------------
	.section	.nv.info._ZN17fastertransformer9getSegMatIfEEvPT_Pii,"",@"SHT_CUDA_INFO"
	.sectionflags	@""
	.align	4


	//----- nvinfo : EIATTR_CUDA_API_VERSION
	.align		4
        /*0000*/ 	.byte	0x04, 0x37
        /*0002*/ 	.short	(.L_137 - .L_136)
.L_136:
        /*0004*/ 	.word	0x00000082


	//----- nvinfo : EIATTR_KPARAM_INFO
	.align		4
.L_137:
        /*0008*/ 	.byte	0x04, 0x17
        /*000a*/ 	.short	(.L_139 - .L_138)
.L_138:
        /*000c*/ 	.word	0x00000000
        /*0010*/ 	.short	0x0002
        /*0012*/ 	.short	0x0010
        /*0014*/ 	.byte	0x00, 0xf0, 0x11, 0x00


	//----- nvinfo : EIATTR_KPARAM_INFO
	.align		4
.L_139:
        /*0018*/ 	.byte	0x04, 0x17
        /*001a*/ 	.short	(.L_141 - .L_140)
.L_140:
        /*001c*/ 	.word	0x00000000
        /*0020*/ 	.short	0x0001
        /*0022*/ 	.short	0x0008
        /*0024*/ 	.byte	0x00, 0xf5, 0x21, 0x00


	//----- nvinfo : EIATTR_KPARAM_INFO
	.align		4
.L_141:
        /*0028*/ 	.byte	0x04, 0x17
        /*002a*/ 	.short	(.L_143 - .L_142)
.L_142:
        /*002c*/ 	.word	0x00000000
        /*0030*/ 	.short	0x0000
        /*0032*/ 	.short	0x0000
        /*0034*/ 	.byte	0x00, 0xf5, 0x21, 0x00


	//----- nvinfo : EIATTR_SPARSE_MMA_MASK
	.align		4
.L_143:
        /*0038*/ 	.byte	0x03, 0x50
        /*003a*/ 	.short	0x0000


	//----- nvinfo : EIATTR_MAXREG_COUNT
	.align		4
        /*003c*/ 	.byte	0x03, 0x1b
        /*003e*/ 	.short	0x00ff


	//----- nvinfo : EIATTR_MERCURY_ISA_VERSION
	.align		4
        /*0040*/ 	.byte	0x03, 0x5f
        /*0042*/ 	.short	0x0101


	//----- nvinfo : EIATTR_VRC_CTA_INIT_COUNT
	.align		4
        /*0044*/ 	.byte	0x02, 0x4a
	.zero		1
	.zero		1


	//----- nvinfo : EIATTR_EXIT_INSTR_OFFSETS
	.align		4
        /*0048*/ 	.byte	0x04, 0x1c
        /*004a*/ 	.short	(.L_145 - .L_144)


	//   ....[0]....
.L_144:
        /*004c*/ 	.word	0x000005c0


	//----- nvinfo : EIATTR_CRS_STACK_SIZE
	.align		4
.L_145:
        /*0050*/ 	.byte	0x04, 0x1e
        /*0052*/ 	.short	(.L_147 - .L_146)
.L_146:
        /*0054*/ 	.word	0x00000000


	//----- nvinfo : EIATTR_CBANK_PARAM_SIZE
	.align		4
.L_147:
        /*0058*/ 	.byte	0x03, 0x19
        /*005a*/ 	.short	0x0014


	//----- nvinfo : EIATTR_PARAM_CBANK
	.align		4
        /*005c*/ 	.byte	0x04, 0x0a
        /*005e*/ 	.short	(.L_149 - .L_148)
	.align		4
.L_148:
        /*0060*/ 	.word	index@(.nv.constant0._ZN17fastertransformer9getSegMatIfEEvPT_Pii)
        /*0064*/ 	.short	0x0380
        /*0066*/ 	.short	0x0014


	//----- nvinfo : EIATTR_SW_WAR
	.align		4
.L_149:
        /*0068*/ 	.byte	0x04, 0x36
        /*006a*/ 	.short	(.L_151 - .L_150)
.L_150:
        /*006c*/ 	.word	0x00000008
.L_151:


//--------------------- .nv.info._ZN17fastertransformer11getAttnMaskIfEEvPT_Pfi --------------------------
	.section	.nv.info._ZN17fastertransformer11getAttnMaskIfEEvPT_Pfi,"",@"SHT_CUDA_INFO"
	.sectionflags	@""
	.align	4


	//----- nvinfo : EIATTR_CUDA_API_VERSION
	.align		4
        /*0000*/ 	.byte	0x04, 0x37
        /*0002*/ 	.short	(.L_153 - .L_152)
.L_152:
        /*0004*/ 	.word	0x00000082


	//----- nvinfo : EIATTR_KPARAM_INFO
	.align		4
.L_153:
        /*0008*/ 	.byte	0x04, 0x17
        /*000a*/ 	.short	(.L_155 - .L_154)
.L_154:
        /*000c*/ 	.word	0x00000000
        /*0010*/ 	.short	0x0002
        /*0012*/ 	.short	0x0010
        /*0014*/ 	.byte	0x00, 0xf0, 0x11, 0x00


	//----- nvinfo : EIATTR_KPARAM_INFO
	.align		4
.L_155:
        /*0018*/ 	.byte	0x04, 0x17
        /*001a*/ 	.short	(.L_157 - .L_156)
.L_156:
        /*001c*/ 	.word	0x00000000
        /*0020*/ 	.short	0x0001
        /*0022*/ 	.short	0x0008
        /*0024*/ 	.byte	0x00, 0xf5, 0x21, 0x00


	//----- nvinfo : EIATTR_KPARAM_INFO
	.align		4
.L_157:
        /*0028*/ 	.byte	0x04, 0x17
        /*002a*/ 	.short	(.L_159 - .L_158)
.L_158:
        /*002c*/ 	.word	0x00000000
        /*0030*/ 	.short	0x0000
        /*0032*/ 	.short	0x0000
        /*0034*/ 	.byte	0x00, 0xf5, 0x21, 0x00


	//----- nvinfo : EIATTR_SPARSE_MMA_MASK
	.align		4
.L_159:
        /*0038*/ 	.byte	0x03, 0x50
        /*003a*/ 	.short	0x0000


	//----- nvinfo : EIATTR_MAXREG_COUNT
	.align		4
        /*003c*/ 	.byte	0x03, 0x1b
        /*003e*/ 	.short	0x00ff


	//----- nvinfo : EIATTR_MERCURY_ISA_VERSION
	.align		4
        /*0040*/ 	.byte	0x03, 0x5f
        /*0042*/ 	.short	0x0101


	//----- nvinfo : EIATTR_VRC_CTA_INIT_COUNT
	.align		4
        /*0044*/ 	.byte	0x02, 0x4a
	.zero		1
	.zero		1


	//----- nvinfo : EIATTR_EXIT_INSTR_OFFSETS
	.align		4
        /*0048*/ 	.byte	0x04, 0x1c
        /*004a*/ 	.short	(.L_161 - .L_160)


	//   ....[0]....
.L_160:
        /*004c*/ 	.word	0x00000120


	//----- nvinfo : EIATTR_CBANK_PARAM_SIZE
	.align		4
.L_161:
        /*0050*/ 	.byte	0x03, 0x19
        /*0052*/ 	.short	0x0014


	//----- nvinfo : EIATTR_PARAM_CBANK
	.align		4
        /*0054*/ 	.byte	0x04, 0x0a
        /*0056*/ 	.short	(.L_163 - .L_162)
	.align		4
.L_162:
        /*0058*/ 	.word	index@(.nv.constant0._ZN17fastertransformer11getAttnMaskIfEEvPT_Pfi)
        /*005c*/ 	.short	0x0380
        /*005e*/ 	.short	0x0014


	//----- nvinfo : EIATTR_SW_WAR
	.align		4
.L_163:
        /*0060*/ 	.byte	0x04, 0x36
        /*0062*/ 	.short	(.L_165 - .L_164)
.L_164:
        /*0064*/ 	.word	0x00000008
.L_165:


//--------------------- .nv.info._ZN17fastertransformer11getWordEmdKIfEEvPT_S2_Piii --------------------------
	.section	.nv.info._ZN17fastertransformer11getWordEmdKIfEEvPT_S2_Piii,"",@"SHT_CUDA_INFO"
	.sectionflags	@""
	.align	4


	//----- nvinfo : EIATTR_CUDA_API_VERSION
	.align		4
        /*0000*/ 	.byte	0x04, 0x37
        /*0002*/ 	.short	(.L_167 - .L_166)
.L_166:
        /*0004*/ 	.word	0x00000082


	//----- nvinfo : EIATTR_KPARAM_INFO
	.align		4
.L_167:
        /*0008*/ 	.byte	0x04, 0x17
        /*000a*/ 	.short	(.L_169 - .L_168)
.L_168:
        /*000c*/ 	.word	0x00000000
        /*0010*/ 	.short	0x0004
        /*0012*/ 	.short	0x001c
        /*0014*/ 	.byte	0x00, 0xf0, 0x11, 0x00


	//----- nvinfo : EIATTR_KPARAM_INFO
	.align		4
.L_169:
        /*0018*/ 	.byte	0x04, 0x17
        /*001a*/ 	.short	(.L_171 - .L_170)
.L_170:
        /*001c*/ 	.word	0x00000000
        /*0020*/ 	.short	0x0003
        /*0022*/ 	.short	0x0018
        /*0024*/ 	.byte	0x00, 0xf0, 0x11, 0x00


	//----- nvinfo : EIATTR_KPARAM_INFO
	.align		4
.L_171:
        /*0028*/ 	.byte	0x04, 0x17
        /*002a*/ 	.short	(.L_173 - .L_172)
.L_172:
        /*002c*/ 	.word	0x00000000
        /*0030*/ 	.short	0x0002
        /*0032*/ 	.short	0x0010
        /*0034*/ 	.byte	0x00, 0xf5, 0x21, 0x00


	//----- nvinfo : EIATTR_KPARAM_INFO
	.align		4
.L_173:
        /*0038*/ 	.byte	0x04, 0x17
        /*003a*/ 	.short	(.L_175 - .L_174)
.L_174:
        /*003c*/ 	.word	0x00000000
        /*0040*/ 	.short	0x0001
        /*0042*/ 	.short	0x0008
        /*0044*/ 	.byte	0x00, 0xf5, 0x21, 0x00


	//----- nvinfo : EIATTR_KPARAM_INFO
	.align		4
.L_175:
        /*0048*/ 	.byte	0x04, 0x17
        /*004a*/ 	.short	(.L_177 - .L_176)
.L_176:
        /*004c*/ 	.word	0x00000000
        /*0050*/ 	.short	0x0000
        /*0052*/ 	.short	0x0000
        /*0054*/ 	.byte	0x00, 0xf5, 0x21, 0x00


	//----- nvinfo : EIATTR_SPARSE_MMA_MASK
	.align		4
.L_177:
        /*0058*/ 	.byte	0x03, 0x50
        /*005a*/ 	.short	0x0000


	//----- nvinfo : EIATTR_MAXREG_COUNT
	.align		4
        /*005c*/ 	.byte	0x03, 0x1b
        /*005e*/ 	.short	0x00ff


	//----- nvinfo : EIATTR_MERCURY_ISA_VERSION
	.align		4
        /*0060*/ 	.byte	0x03, 0x5f
        /*0062*/ 	.short	0x0101


	//----- nvinfo : EIATTR_VRC_CTA_INIT_COUNT
	.align		4
        /*0064*/ 	.byte	0x02, 0x4a
	.zero		1
	.zero		1


	//----- nvinfo : EIATTR_EXIT_INSTR_OFFSETS
	.align		4
        /*0068*/ 	.byte	0x04, 0x1c
        /*006a*/ 	.short	(.L_179 - .L_178)


	//   ....[0]....
.L_178:
        /*006c*/ 	.word	0x00000120


	//----- nvinfo : EIATTR_CBANK_PARAM_SIZE
	.align		4
.L_179:
        /*0070*/ 	.byte	0x03, 0x19
        /*0072*/ 	.short	0x0020


	//----- nvinfo : EIATTR_PARAM_CBANK
	.align		4
        /*0074*/ 	.byte	0x04, 0x0a
        /*0076*/ 	.short	(.L_181 - .L_180)
	.align		4
.L_180:
        /*0078*/ 	.word	index@(.nv.constant0._ZN17fastertransformer11getWordEmdKIfEEvPT_S2_Piii)
        /*007c*/ 	.short	0x0380
        /*007e*/ 	.short	0x0020


	//----- nvinfo : EIATTR_SW_WAR
	.align		4
.L_181:
        /*0080*/ 	.byte	0x04, 0x36
        /*0082*/ 	.short	(.L_183 - .L_182)
.L_182:
        /*0084*/ 	.word	0x00000008
.L_183:


//--------------------- .nv.callgraph             --------------------------
	.section	.nv.callgraph,"",@"SHT_CUDA_CALLGRAPH"
	.align	4
	.sectionentsize	8
	.align		4
        /*0000*/ 	.word	0x00000000
	.align		4
        /*0004*/ 	.word	0xffffffff
	.align		4
        /*0008*/ 	.word	0x00000000
	.align		4
        /*000c*/ 	.word	0xfffffffe
	.align		4
        /*0010*/ 	.word	0x00000000
	.align		4
        /*0014*/ 	.word	0xfffffffd
	.align		4
        /*0018*/ 	.word	0x00000000
	.align		4
        /*001c*/ 	.word	0xfffffffc


//--------------------- .text._ZN17fastertransformer11getWordEmdKI6__halfEEvPT_S3_Piii --------------------------
	.section	.text._ZN17fastertransformer11getWordEmdKI6__halfEEvPT_S3_Piii,"ax",@progbits
	.align	128
        .global         _ZN17fastertransformer11getWordEmdKI6__halfEEvPT_S3_Piii
        .type           _ZN17fastertransformer11getWordEmdKI6__halfEEvPT_S3_Piii,@function
        .size           _ZN17fastertransformer11getWordEmdKI6__halfEEvPT_S3_Piii,(.L_x_36 - _ZN17fastertransformer11getWordEmdKI6__halfEEvPT_S3_Piii)
        .other          _ZN17fastertransformer11getWordEmdKI6__halfEEvPT_S3_Piii,@"STO_CUDA_ENTRY STV_DEFAULT"
_ZN17fastertransformer11getWordEmdKI6__halfEEvPT_S3_Piii:
.text._ZN17fastertransformer11getWordEmdKI6__halfEEvPT_S3_Piii:
[----:B------:R-:W-:Y:S08]  /*0000*/  LDC R1, c[0x0][0x37c] ;  /* 0x0000df00ff017b82 */ /* 0x000ff00000000800 */
[----:B------:R-:W0:Y:S08]  /*0010*/  S2UR UR4, SR_CTAID.X ;  /* 0x00000000000479c3 */ /* 0x000e300000002500 */
[----:B------:R-:W0:Y:S08]  /*0020*/  LDC.64 R2, c[0x0][0x398] ;  /* 0x0000e600ff027b82 */ /* 0x000e300000000a00 */
[----:B------:R-:W1:Y:S08]  /*0030*/  S2UR UR6, SR_CTAID.Y ;  /* 0x00000000000679c3 */ /* 0x000e700000002600 */
[----:B------:R-:W2:Y:S01]  /*0040*/  LDC.64 R6, c[0x0][0x390] ;  /* 0x0000e400ff067b82 */ /* 0x000ea20000000a00 */
[----:B0-----:R-:W-:Y:S01]  /*0050*/  IMAD R2, R2, UR4, RZ ;  /* 0x0000000402027c24 */ /* 0x001fe2000f8e02ff */
[----:B------:R-:W0:Y:S04]  /*0060*/  LDCU.64 UR4, c[0x0][0x358] ;  /* 0x00006b00ff0477ac */ /* 0x000e280008000a00 */
[----:B-1----:R-:W-:-:S04]  /*0070*/  IADD3 R0, P0, PT, R2, UR6, RZ ;  /* 0x0000000602007c10 */ /* 0x002fc8000ff1e0ff */
[----:B------:R-:W-:Y:S02]  /*0080*/  LEA.HI.X.SX32 R4, R2, RZ, 0x1, P0 ;  /* 0x000000ff02047211 */ /* 0x000fe400000f0eff */
[----:B--2---:R-:W-:-:S04]  /*0090*/  LEA R6, P0, R0, R6, 0x2 ;  /* 0x0000000600067211 */ /* 0x004fc800078010ff */
[----:B------:R-:W-:Y:S02]  /*00a0*/  LEA.HI.X R7, R0, R7, R4, 0x2, P0 ;  /* 0x0000000700077211 */ /* 0x000fe400000f1404 */
[----:B------:R-:W1:Y:S01]  /*00b0*/  S2R R0, SR_TID.X ;  /* 0x0000000000007919 */ /* 0x000e620000002100 */
[----:B------:R-:W2:Y:S02]  /*00c0*/  LDC.64 R4, c[0x0][0x388] ;  /* 0x0000e200ff047b82 */ /* 0x000ea40000000a00 */
[----:B0-----:R-:W3:Y:S01]  /*00d0*/  LDG.E.CONSTANT R6, desc[UR4][R6.64] ;  /* 0x0000000406067981 */ /* 0x001ee2000c1e9900 */
[----:B-1----:R-:W-:-:S04]  /*00e0*/  IMAD.SHL.U32 R0, R0, 0x2, RZ ;  /* 0x0000000200007824 */ /* 0x002fc800078e00ff */
[----:B---3--:R-:W-:-:S05]  /*00f0*/  IMAD R8, R6, R3, R0 ;  /* 0x0000000306087224 */ /* 0x008fca00078e0200 */
[----:B------:R-:W-:-:S05]  /*0100*/  SHF.R.S32.HI R9, RZ, 0x1, R8 ;  /* 0x00000001ff097819 */ /* 0x000fca0000011408 */
[----:B--2---:R-:W-:Y:S02]  /*0110*/  IMAD.WIDE R4, R9, 0x4, R4 ;  /* 0x0000000409047825 */ /* 0x004fe400078e0204 */
[----:B------:R-:W0:Y:S04]  /*0120*/  LDC.64 R8, c[0x0][0x380] ;  /* 0x0000e000ff087b82 */ /* 0x000e280000000a00 */
[----:B------:R-:W2:Y:S01]  /*0130*/  LDG.E R5, desc[UR4][R4.64] ;  /* 0x0000000404057981 */ /* 0x000ea2000c1e1900 */
[----:B------:R-:W-:-:S05]  /*0140*/  IADD3 R2, PT, PT, R2, UR6, RZ ;  /* 0x0000000602027c10 */ /* 0x000fca000fffe0ff */
[----:B------:R-:W-:-:S05]  /*0150*/  IMAD R2, R2, R3, R0 ;  /* 0x0000000302027224 */ /* 0x000fca00078e0200 */
[----:B------:R-:W-:-:S05]  /*0160*/  SHF.R.S32.HI R3, RZ, 0x1, R2 ;  /* 0x00000001ff037819 */ /* 0x000fca0000011402 */
[----:B0-----:R-:W-:-:S05]  /*0170*/  IMAD.WIDE R2, R3, 0x4, R8 ;  /* 0x0000000403027825 */ /* 0x001fca00078e0208 */
[----:B--2---:R-:W-:Y:S01]  /*0180*/  STG.E desc[UR4][R2.64], R5 ;  /* 0x0000000502007986 */ /* 0x004fe2000c101904 */
[----:B------:R-:W-:Y:S05]  /*0190*/  EXIT ;  /* 0x000000000000794d */ /* 0x000fea0003800000 */
.L_x_0:
[----:B------:R-:W-:-:S00]  /*01a0*/  BRA `(.L_x_0) ;  /* 0xfffffffc00fc7947 */ /* 0x000fc0000383ffff */
[----:B------:R-:W-:-:S00]  /*01b0*/  NOP ;  /* 0x0000000000007918 */ /* 0x000fc00000000000 */
        /* <DEDUP_REMOVED lines=12> */
.L_x_36:


//--------------------- .text._ZN17fastertransformer16relativePositionI6__halfEEvPT_ii --------------------------
	.section	.text._ZN17fastertransformer16relativePositionI6__halfEEvPT_ii,"ax",@progbits
	.align	128
        .global         _ZN17fastertransformer16relativePositionI6__halfEEvPT_ii
        .type           _ZN17fastertransformer16relativePositionI6__halfEEvPT_ii,@function
        .size           _ZN17fastertransformer16relativePositionI6__halfEEvPT_ii,(.L_x_33 - _ZN17fastertransformer16relativePositionI6__halfEEvPT_ii)
        .other          _ZN17fastertransformer16relativePositionI6__halfEEvPT_ii,@"STO_CUDA_ENTRY STV_DEFAULT"
_ZN17fastertransformer16relativePositionI6__halfEEvPT_ii:
.text._ZN17fastertransformer16relativePositionI6__halfEEvPT_ii:
[----:B------:R-:W-:Y:S01]  /*0000*/  LDC R1, c[0x0][0x37c] ;  /* 0x0000df00ff017b82 */ /* 0x000fe20000000800 */
[----:B------:R-:W0:Y:S01]  /*0010*/  S2R R9, SR_TID.X ;  /* 0x0000000000097919 */ /* 0x000e220000002100 */
[----:B------:R-:W1:Y:S01]  /*0020*/  LDCU UR4, c[0x0][0x388] ;  /* 0x00007100ff0477ac */ /* 0x000e620008000800 */
[----:B------:R-:W-:Y:S01]  /*0030*/  BSSY.RECONVERGENT B0, `(.L_x_1) ;  /* 0x000000a000007945 */ /* 0x000fe20003800200 */
[----:B-1----:R-:W-:-:S04]  /*0040*/  I2FP.F32.S32 R4, UR4 ;  /* 0x0000000400047c45 */ /* 0x002fc80008201400 */
[----:B------:R-:W1:Y:S01]  /*0050*/  MUFU.RCP R3, R4 ;  /* 0x0000000400037308 */ /* 0x000e620000001000 */
[----:B0-----:R-:W-:-:S05]  /*0060*/  IMAD.SHL.U32 R0, R9, 0x2, RZ ;  /* 0x0000000209007824 */ /* 0x001fca00078e00ff */
[----:B------:R-:W-:-:S05]  /*0070*/  I2FP.F32.U32 R0, R0 ;  /* 0x0000000000007245 */ /* 0x000fca0000201000 */
[----:B-1----:R-:W-:Y:S01]  /*0080*/  FMUL.FTZ R8, R0, R3 ;  /* 0x0000000300087220 */ /* 0x002fe20000410000 */
[----:B------:R-:W-:-:S03]  /*0090*/  MOV R0, 0xd0 ;  /* 0x000000d000007802 */ /* 0x000fc60000000f00 */
[----:B------:R-:W-:-:S06]  /*00a0*/  FMUL.FTZ R2, R8, 1 ;  /* 0x3f80000008027820 */ /* 0x000fcc0000410000 */
[----:B------:R-:W0:Y:S02]  /*00b0*/  F2F.F64.F32 R2, R2 ;  /* 0x0000000200027310 */ /* 0x000e240000201800 */
[----:B0-----:R-:W-:Y:S05]  /*00c0*/  CALL.REL.NOINC `($_ZN17fastertransformer16relativePositionI6__halfEEvPT_ii$__internal_accurate_pow) ;  /* 0x0000000400987944 */ /* 0x001fea0003c00000 */
[----:B------:R-:W-:Y:S05]  /*00d0*/  BSYNC.RECONVERGENT B0 ;  /* 0x0000000000007941 */ /* 0x000fea0003800200 */
.L_x_1:
[----:B------:R-:W-:Y:S01]  /*00e0*/  DADD R4, R2, 10000 ;  /* 0x40c3880002047429 */ /* 0x000fe20000000000 */
[----:B------:R-:W-:Y:S09]  /*00f0*/  BSSY.RECONVERGENT B0, `(.L_x_2) ;  /* 0x000000d000007945 */ /* 0x000ff20003800200 */
[----:B------:R-:W-:Y:S01]  /*0100*/  LOP3.LUT R4, R5, 0x7ff00000, RZ, 0xc0, !PT ;  /* 0x7ff0000005047812 */ /* 0x000fe200078ec0ff */
[----:B------:R-:W-:-:S03]  /*0110*/  IMAD.MOV.U32 R5, RZ, RZ, R7 ;  /* 0x000000ffff057224 */ /* 0x000fc600078e0007 */
[----:B------:R-:W-:Y:S01]  /*0120*/  ISETP.NE.AND P0, PT, R4, 0x7ff00000, PT ;  /* 0x7ff000000400780c */ /* 0x000fe20003f05270 */
[----:B------:R-:W-:-:S12]  /*0130*/  IMAD.MOV.U32 R4, RZ, RZ, R6 ;  /* 0x000000ffff047224 */ /* 0x000fd800078e0006 */
[----:B------:R-:W-:Y:S05]  /*0140*/  @P0 BRA `(.L_x_3) ;  /* 0x00000000001c0947 */ /* 0x000fea0003800000 */
[----:B------:R-:W-:-:S13]  /*0150*/  FSETP.NAN.FTZ.AND P0, PT, R8, R8, PT ;  /* 0x000000080800720b */ /* 0x000fda0003f18000 */
[----:B------:R-:W-:Y:S01]  /*0160*/  @P0 DADD R4, R2, 10000 ;  /* 0x40c3880002040429 */ /* 0x000fe20000000000 */
[----:B------:R-:W-:Y:S10]  /*0170*/  @P0 BRA `(.L_x_3) ;  /* 0x0000000000100947 */ /* 0x000ff40003800000 */
[----:B------:R-:W-:-:S14]  /*0180*/  DSETP.NEU.AND P0, PT, |R2|, +INF , PT ;  /* 0x7ff000000200742a */ /* 0x000fdc0003f0d200 */
[----:B------:R-:W-:Y:S01]  /*0190*/  @!P0 ISETP.GE.AND P1, PT, R3, RZ, PT ;  /* 0x000000ff0300820c */ /* 0x000fe20003f26270 */
[----:B------:R-:W-:-:S03]  /*01a0*/  @!P0 IMAD.MOV.U32 R4, RZ, RZ, RZ ;  /* 0x000000ffff048224 */ /* 0x000fc600078e00ff */
[----:B------:R-:W-:-:S09]  /*01b0*/  @!P0 SEL R5, RZ, 0x7ff00000, !P1 ;  /* 0x7ff00000ff058807 */ /* 0x000fd20004800000 */
.L_x_3:
[----:B------:R-:W-:Y:S05]  /*01c0*/  BSYNC.RECONVERGENT B0 ;  /* 0x0000000000007941 */ /* 0x000fea0003800200 */
.L_x_2:
[----:B------:R-:W0:Y:S01]  /*01d0*/  MUFU.RCP64H R3, R5 ;  /* 0x0000000500037308 */ /* 0x000e220000001800 */
[----:B------:R-:W-:Y:S01]  /*01e0*/  IADD3 R2, PT, PT, R5, 0x300402, RZ ;  /* 0x0030040205027810 */ /* 0x000fe20007ffe0ff */
[----:B------:R-:W1:Y:S01]  /*01f0*/  S2UR UR4, SR_CTAID.X ;  /* 0x00000000000479c3 */ /* 0x000e620000002500 */
[----:B------:R-:W2:Y:S01]  /*0200*/  LDCU.64 UR6, c[0x0][0x358] ;  /* 0x00006b00ff0677ac */ /* 0x000ea20008000a00 */
[----:B------:R-:W-:Y:S01]  /*0210*/  BSSY.RECONVERGENT B0, `(.L_x_4) ;  /* 0x000000f000007945 */ /* 0x000fe20003800200 */
[----:B------:R-:W-:Y:S02]  /*0220*/  FSETP.GEU.AND P1, PT, |R2|, 5.8789094863358348022e-39, PT ;  /* 0x004004020200780b */ /* 0x000fe40003f2e200 */
[----:B------:R-:W-:Y:S01]  /*0230*/  FSETP.NEU.FTZ.AND P0, PT, R8, RZ, PT ;  /* 0x000000ff0800720b */ /* 0x000fe20003f1d000 */
[----:B0-----:R-:W-:-:S08]  /*0240*/  DFMA R6, R2, -R4, 1 ;  /* 0x3ff000000206742b */ /* 0x001fd00000000804 */
[----:B------:R-:W-:-:S08]  /*0250*/  DFMA R6, R6, R6, R6 ;  /* 0x000000060606722b */ /* 0x000fd00000000006 */
[----:B------:R-:W-:-:S08]  /*0260*/  DFMA R6, R2, R6, R2 ;  /* 0x000000060206722b */ /* 0x000fd00000000002 */
[----:B------:R-:W-:-:S08]  /*0270*/  DFMA R10, R6, -R4, 1 ;  /* 0x3ff00000060a742b */ /* 0x000fd00000000804 */
[----:B------:R-:W-:Y:S01]  /*0280*/  DFMA R6, R6, R10, R6 ;  /* 0x0000000a0606722b */ /* 0x000fe20000000006 */
[----:B-12---:R-:W-:Y:S10]  /*0290*/  @P1 BRA `(.L_x_5) ;  /* 0x0000000000181947 */ /* 0x006ff40003800000 */
[----:B------:R-:W-:Y:S01]  /*02a0*/  LOP3.LUT R0, R5, 0x7fffffff, RZ, 0xc0, !PT ;  /* 0x7fffffff05007812 */ /* 0x000fe200078ec0ff */
[----:B------:R-:W-:Y:S02]  /*02b0*/  IMAD.MOV.U32 R2, RZ, RZ, R4 ;  /* 0x000000ffff027224 */ /* 0x000fe400078e0004 */
[----:B------:R-:W-:Y:S02]  /*02c0*/  IMAD.MOV.U32 R3, RZ, RZ, R5 ;  /* 0x000000ffff037224 */ /* 0x000fe400078e0005 */
[----:B------:R-:W-:Y:S01]  /*02d0*/  VIADD R6, R0, 0xfff00000 ;  /* 0xfff0000000067836 */ /* 0x000fe20000000000 */
[----:B------:R-:W-:-:S07]  /*02e0*/  MOV R0, 0x300 ;  /* 0x0000030000007802 */ /* 0x000fce0000000f00 */
[----:B------:R-:W-:Y:S05]  /*02f0*/  CALL.REL.NOINC `($__internal_0_$__cuda_sm20_dblrcp_rn_slowpath_v3) ;  /* 0x0000000000647944 */ /* 0x000fea0003c00000 */
.L_x_5:
[----:B------:R-:W-:Y:S05]  /*0300*/  BSYNC.RECONVERGENT B0 ;  /* 0x0000000000007941 */ /* 0x000fea0003800200 */
.L_x_4:
[----:B------:R-:W0:Y:S01]  /*0310*/  LDC.64 R4, c[0x0][0x388] ;  /* 0x0000e200ff047b82 */ /* 0x000e220000000a00 */
[----:B------:R-:W-:Y:S01]  /*0320*/  UMOV UR8, 0xf0000000 ;  /* 0xf000000000087882 */ /* 0x000fe20000000000 */
[----:B------:R-:W-:Y:S01]  /*0330*/  UMOV UR9, 0x380fffff ;  /* 0x380fffff00097882 */ /* 0x000fe20000000000 */
[----:B------:R-:W1:Y:S01]  /*0340*/  F2F.F32.F64 R0, R6 ;  /* 0x0000000600007310 */ /* 0x000e620000301000 */
[----:B------:R-:W-:-:S14]  /*0350*/  DSETP.GEU.AND P1, PT, |R6|, UR8, PT ;  /* 0x0000000806007e2a */ /* 0x000fdc000bf2e200 */
[----:B-1----:R-:W-:-:S05]  /*0360*/  @!P1 FMUL R0, R0, 1.175494350822287508e-38 ;  /* 0x0080000000009820 */ /* 0x002fca0000400000 */
[----:B------:R-:W-:Y:S01]  /*0370*/  FSEL R0, R0, 1, P0 ;  /* 0x3f80000000007808 */ /* 0x000fe20000000000 */
[----:B0-----:R-:W-:Y:S02]  /*0380*/  VIADD R2, R5, -UR4 ;  /* 0x8000000405027c36 */ /* 0x001fe40008000000 */
[C---:B------:R-:W-:Y:S01]  /*0390*/  IMAD R9, R4.reuse, UR4, R9 ;  /* 0x0000000404097c24 */ /* 0x040fe2000f8e0209 */
[----:B------:R-:W-:Y:S02]  /*03a0*/  LEA.HI R4, R4, R4, RZ, 0x1 ;  /* 0x0000000404047211 */ /* 0x000fe400078f08ff */
[----:B------:R-:W-:Y:S02]  /*03b0*/  I2FP.F32.S32 R5, R2 ;  /* 0x0000000200057245 */ /* 0x000fe40000201400 */
[----:B------:R-:W0:Y:S01]  /*03c0*/  LDC.64 R2, c[0x0][0x380] ;  /* 0x0000e000ff027b82 */ /* 0x000e220000000a00 */
[----:B------:R-:W-:Y:S02]  /*03d0*/  SHF.R.S32.HI R7, RZ, 0x1, R4 ;  /* 0x00000001ff077819 */ /* 0x000fe40000011404 */
[----:B------:R-:W-:-:S04]  /*03e0*/  FMUL.FTZ R0, R0, R5 ;  /* 0x0000000500007220 */ /* 0x000fc80000410000 */
[----:B------:R-:W-:-:S04]  /*03f0*/  FMUL.RZ R8, R0, 0.15915493667125701904 ;  /* 0x3e22f98300087820 */ /* 0x000fc8000040c000 */
[----:B------:R-:W-:Y:S08]  /*0400*/  MUFU.SIN R0, R8 ;  /* 0x0000000800007308 */ /* 0x000ff00000000400 */
[----:B------:R-:W1:Y:S01]  /*0410*/  MUFU.COS R5, R8 ;  /* 0x0000000800057308 */ /* 0x000e620000000000 */
[----:B0-----:R-:W-:Y:S01]  /*0420*/  IMAD.WIDE R2, R9, 0x2, R2 ;  /* 0x0000000209027825 */ /* 0x001fe200078e0202 */
[----:B-1----:R-:W-:-:S03]  /*0430*/  F2FP.F16.F32.PACK_AB R0, R5, R0 ;  /* 0x000000000500723e */ /* 0x002fc600000000ff */
[----:B------:R-:W-:Y:S01]  /*0440*/  IMAD.WIDE R4, R7, 0x2, R2 ;  /* 0x0000000207047825 */ /* 0x000fe200078e0202 */
[----:B------:R-:W-:Y:S01]  /*0450*/  PRMT R6, R0, 0x7632, R6 ;  /* 0x0000763200067816 */ /* 0x000fe20000000006 */
[----:B------:R-:W-:Y:S04]  /*0460*/  STG.E.U16 desc[UR6][R2.64], R0 ;  /* 0x0000000002007986 */ /* 0x000fe8000c101506 */
[----:B------:R-:W-:Y:S01]  /*0470*/  STG.E.U16 desc[UR6][R4.64], R6 ;  /* 0x0000000604007986 */ /* 0x000fe2000c101506 */
[----:B------:R-:W-:Y:S05]  /*0480*/  EXIT ;  /* 0x000000000000794d */ /* 0x000fea0003800000 */
        .weak           $__internal_0_$__cuda_sm20_dblrcp_rn_slowpath_v3
        .type           $__internal_0_$__cuda_sm20_dblrcp_rn_slowpath_v3,@function
        .size           $__internal_0_$__cuda_sm20_dblrcp_rn_slowpath_v3,($_ZN17fastertransformer16relativePositionI6__halfEEvPT_ii$__internal_accurate_pow - $__internal_0_$__cuda_sm20_dblrcp_rn_slowpath_v3)
$__internal_0_$__cuda_sm20_dblrcp_rn_slowpath_v3:
[----:B------:R-:W-:Y:S01]  /*0490*/  DSETP.GTU.AND P1, PT, |R2|, +INF , PT ;  /* 0x7ff000000200742a */ /* 0x000fe20003f2c200 */
[----:B------:R-:W-:-:S13]  /*04a0*/  BSSY.RECONVERGENT B1, `(.L_x_6) ;  /* 0x0000023000017945 */ /* 0x000fda0003800200 */
[----:B------:R-:W-:Y:S05]  /*04b0*/  @P1 BRA `(.L_x_7) ;  /* 0x00000000007c1947 */ /* 0x000fea0003800000 */
[----:B------:R-:W-:-:S04]  /*04c0*/  LOP3.LUT R7, R3, 0x7fffffff, RZ, 0xc0, !PT ;  /* 0x7fffffff03077812 */ /* 0x000fc800078ec0ff */
[----:B------:R-:W-:-:S04]  /*04d0*/  IADD3 R4, PT, PT, R7, -0x1, RZ ;  /* 0xffffffff07047810 */ /* 0x000fc80007ffe0ff */
[----:B------:R-:W-:-:S13]  /*04e0*/  ISETP.GE.U32.AND P1, PT, R4, 0x7fefffff, PT ;  /* 0x7fefffff0400780c */ /* 0x000fda0003f26070 */
[----:B------:R-:W-:Y:S01]  /*04f0*/  @P1 LOP3.LUT R5, R3, 0x7ff00000, RZ, 0x3c, !PT ;  /* 0x7ff0000003051812 */ /* 0x000fe200078e3cff */
[----:B------:R-:W-:Y:S01]  /*0500*/  @P1 IMAD.MOV.U32 R4, RZ, RZ, RZ ;  /* 0x000000ffff041224 */ /* 0x000fe200078e00ff */
[----:B------:R-:W-:Y:S06]  /*0510*/  @P1 BRA `(.L_x_8) ;  /* 0x00000000006c1947 */ /* 0x000fec0003800000 */
[----:B------:R-:W-:-:S13]  /*0520*/  ISETP.GE.U32.AND P1, PT, R7, 0x1000001, PT ;  /* 0x010000010700780c */ /* 0x000fda0003f26070 */
[----:B------:R-:W-:Y:S05]  /*0530*/  @!P1 BRA `(.L_x_9) ;  /* 0x0000000000349947 */ /* 0x000fea0003800000 */
[----:B------:R-:W-:Y:S02]  /*0540*/  VIADD R5, R3, 0xc0200000 ;  /* 0xc020000003057836 */ /* 0x000fe40000000000 */
[----:B------:R-:W-:Y:S02]  /*0550*/  IMAD.MOV.U32 R4, RZ, RZ, R2 ;  /* 0x000000ffff047224 */ /* 0x000fe400078e0002 */
[----:B------:R-:W0:Y:S04]  /*0560*/  MUFU.RCP64H R7, R5 ;  /* 0x0000000500077308 */ /* 0x000e280000001800 */
[----:B0-----:R-:W-:-:S08]  /*0570*/  DFMA R10, -R4, R6, 1 ;  /* 0x3ff00000040a742b */ /* 0x001fd00000000106 */
[----:B------:R-:W-:-:S08]  /*0580*/  DFMA R10, R10, R10, R10 ;  /* 0x0000000a0a0a722b */ /* 0x000fd0000000000a */
[----:B------:R-:W-:-:S08]  /*0590*/  DFMA R10, R6, R10, R6 ;  /* 0x0000000a060a722b */ /* 0x000fd00000000006 */
[----:B------:R-:W-:-:S08]  /*05a0*/  DFMA R6, -R4, R10, 1 ;  /* 0x3ff000000406742b */ /* 0x000fd0000000010a */
[----:B------:R-:W-:-:S08]  /*05b0*/  DFMA R6, R10, R6, R10 ;  /* 0x000000060a06722b */ /* 0x000fd0000000000a */
[----:B------:R-:W-:-:S08]  /*05c0*/  DMUL R6, R6, 2.2250738585072013831e-308 ;  /* 0x0010000006067828 */ /* 0x000fd00000000000 */
[----:B------:R-:W-:-:S08]  /*05d0*/  DFMA R2, -R2, R6, 1 ;  /* 0x3ff000000202742b */ /* 0x000fd00000000106 */
[----:B------:R-:W-:-:S08]  /*05e0*/  DFMA R2, R2, R2, R2 ;  /* 0x000000020202722b */ /* 0x000fd00000000002 */
[----:B------:R-:W-:Y:S01]  /*05f0*/  DFMA R4, R6, R2, R6 ;  /* 0x000000020604722b */ /* 0x000fe20000000006 */
[----:B------:R-:W-:Y:S10]  /*0600*/  BRA `(.L_x_8) ;  /* 0x0000000000307947 */ /* 0x000ff40003800000 */
.L_x_9:
[----:B------:R-:W-:Y:S01]  /*0610*/  DMUL R2, R2, 8.11296384146066816958e+31 ;  /* 0x4690000002027828 */ /* 0x000fe20000000000 */
[----:B------:R-:W-:-:S05]  /*0620*/  IMAD.MOV.U32 R4, RZ, RZ, R6 ;  /* 0x000000ffff047224 */ /* 0x000fca00078e0006 */
[----:B------:R-:W0:Y:S02]  /*0630*/  MUFU.RCP64H R5, R3 ;  /* 0x0000000300057308 */ /* 0x000e240000001800 */
[----:B0-----:R-:W-:-:S08]  /*0640*/  DFMA R6, -R2, R4, 1 ;  /* 0x3ff000000206742b */ /* 0x001fd00000000104 */
[----:B------:R-:W-:-:S08]  /*0650*/  DFMA R6, R6, R6, R6 ;  /* 0x000000060606722b */ /* 0x000fd00000000006 */
[----:B------:R-:W-:-:S08]  /*0660*/  DFMA R6, R4, R6, R4 ;  /* 0x000000060406722b */ /* 0x000fd00000000004 */
[----:B------:R-:W-:-:S08]  /*0670*/  DFMA R4, -R2, R6, 1 ;  /* 0x3ff000000204742b */ /* 0x000fd00000000106 */
[----:B------:R-:W-:-:S08]  /*0680*/  DFMA R4, R6, R4, R6 ;  /* 0x000000040604722b */ /* 0x000fd00000000006 */
[----:B------:R-:W-:Y:S01]  /*0690*/  DMUL R4, R4, 8.11296384146066816958e+31 ;  /* 0x4690000004047828 */ /* 0x000fe20000000000 */
[----:B------:R-:W-:Y:S10]  /*06a0*/  BRA `(.L_x_8) ;  /* 0x0000000000087947 */ /* 0x000ff40003800000 */
.L_x_7:
[----:B------:R-:W-:Y:S02]  /*06b0*/  LOP3.LUT R5, R3, 0x80000, RZ, 0xfc, !PT ;  /* 0x0008000003057812 */ /* 0x000fe400078efcff */
[----:B------:R-:W-:-:S07]  /*06c0*/  MOV R4, R2 ;  /* 0x0000000200047202 */ /* 0x000fce0000000f00 */
.L_x_8:
[----:B------:R-:W-:Y:S05]  /*06d0*/  BSYNC.RECONVERGENT B1 ;  /* 0x0000000000017941 */ /* 0x000fea0003800200 */
.L_x_6:
[----:B------:R-:W-:Y:S01]  /*06e0*/  IMAD.MOV.U32 R2, RZ, RZ, R0 ;  /* 0x000000ffff027224 */ /* 0x000fe200078e0000 */
[----:B------:R-:W-:Y:S01]  /*06f0*/  MOV R3, 0x0 ;  /* 0x0000000000037802 */ /* 0x000fe20000000f00 */
[----:B------:R-:W-:Y:S02]  /*0700*/  IMAD.MOV.U32 R6, RZ, RZ, R4 ;  /* 0x000000ffff067224 */ /* 0x000fe400078e0004 */
[----:B------:R-:W-:Y:S01]  /*0710*/  IMAD.MOV.U32 R7, RZ, RZ, R5 ;  /* 0x000000ffff077224 */ /* 0x000fe200078e0005 */
[----:B------:R-:W-:Y:S06]  /*0720*/  RET.REL.NODEC R2 `(_ZN17fastertransformer16relativePositionI6__halfEEvPT_ii) ;  /* 0xfffffff802347950 */ /* 0x000fec0003c3ffff */
        .type           $_ZN17fastertransformer16relativePositionI6__halfEEvPT_ii$__internal_accurate_pow,@function
        .size           $_ZN17fastertransformer16relativePositionI6__halfEEvPT_ii$__internal_accurate_pow,(.L_x_33 - $_ZN17fastertransformer16relativePositionI6__halfEEvPT_ii$__internal_accurate_pow)
$_ZN17fastertransformer16relativePositionI6__halfEEvPT_ii$__internal_accurate_pow:
[----:B------:R-:W0:Y:S01]  /*0730*/  MUFU.RCP64H R13, 2.220703125 ;  /* 0x4001c400000d7908 */ /* 0x000e220000001800 */
[----:B------:R-:W-:Y:S01]  /*0740*/  IMAD.MOV.U32 R4, RZ, RZ, 0x0 ;  /* 0x00000000ff047424 */ /* 0x000fe200078e00ff */
[----:B------:R-:W-:Y:S01]  /*0750*/  MOV R6, 0x41ad3b5a ;  /* 0x41ad3b5a00067802 */ /* 0x000fe20000000f00 */
[----:B------:R-:W-:Y:S01]  /*0760*/  IMAD.MOV.U32 R5, RZ, RZ, 0x4001c400 ;  /* 0x4001c400ff057424 */ /* 0x000fe200078e00ff */
[----:B------:R-:W-:Y:S01]  /*0770*/  UMOV UR4, 0x7d2cafe2 ;  /* 0x7d2cafe200047882 */ /* 0x000fe20000000000 */
[----:B------:R-:W-:Y:S01]  /*0780*/  IMAD.MOV.U32 R12, RZ, RZ, RZ ;  /* 0x000000ffff0c7224 */ /* 0x000fe200078e00ff */
[----:B------:R-:W-:Y:S01]  /*0790*/  UMOV UR5, 0x3eb0f5ff ;  /* 0x3eb0f5ff00057882 */ /* 0x000fe20000000000 */
[----:B------:R-:W-:-:S04]  /*07a0*/  IMAD.MOV.U32 R7, RZ, RZ, 0x3ed0f5d2 ;  /* 0x3ed0f5d2ff077424 */ /* 0x000fc800078e00ff */
[----:B0-----:R-:W-:-:S08]  /*07b0*/  DFMA R4, R12, -R4, 1 ;  /* 0x3ff000000c04742b */ /* 0x001fd00000000804 */
[----:B------:R-:W-:-:S08]  /*07c0*/  DFMA R4, R4, R4, R4 ;  /* 0x000000040404722b */ /* 0x000fd00000000004 */
[----:B------:R-:W-:-:S08]  /*07d0*/  DFMA R12, R12, R4, R12 ;  /* 0x000000040c0c722b */ /* 0x000fd0000000000c */
[----:B------:R-:W-:-:S08]  /*07e0*/  DMUL R4, R12, 0.220703125 ;  /* 0x3fcc40000c047828 */ /* 0x000fd00000000000 */
[----:B------:R-:W-:-:S08]  /*07f0*/  DFMA R4, R12, 0.220703125, R4 ;  /* 0x3fcc40000c04782b */ /* 0x000fd00000000004 */
[C---:B------:R-:W-:Y:S02]  /*0800*/  DMUL R10, R4.reuse, R4 ;  /* 0x00000004040a7228 */ /* 0x040fe40000000000 */
[----:B------:R-:W-:-:S06]  /*0810*/  DADD R16, -R4, 0.220703125 ;  /* 0x3fcc400004107429 */ /* 0x000fcc0000000100 */
[----:B------:R-:W-:Y:S01]  /*0820*/  DFMA R6, R10, UR4, R6 ;  /* 0x000000040a067c2b */ /* 0x000fe20008000006 */
[----:B------:R-:W-:Y:S01]  /*0830*/  UMOV UR4, 0x75488a3f ;  /* 0x75488a3f00047882 */ /* 0x000fe20000000000 */
[----:B------:R-:W-:Y:S01]  /*0840*/  UMOV UR5, 0x3ef3b20a ;  /* 0x3ef3b20a00057882 */ /* 0x000fe20000000000 */
[----:B------:R-:W-:Y:S02]  /*0850*/  DADD R18, R16, R16 ;  /* 0x0000000010127229 */ /* 0x000fe40000000010 */
[----:B------:R-:W-:-:S03]  /*0860*/  DMUL R16, R4, R4 ;  /* 0x0000000404107228 */ /* 0x000fc60000000000 */
[----:B------:R-:W-:Y:S01]  /*0870*/  DFMA R6, R10, R6, UR4 ;  /* 0x000000040a067e2b */ /* 0x000fe20008000006 */
[----:B------:R-:W-:Y:S01]  /*0880*/  UMOV UR4, 0xe4faecd5 ;  /* 0xe4faecd500047882 */ /* 0x000fe20000000000 */
[----:B------:R-:W-:Y:S01]  /*0890*/  UMOV UR5, 0x3f1745cd ;  /* 0x3f1745cd00057882 */ /* 0x000fe20000000000 */
[C---:B------:R-:W-:Y:S02]  /*08a0*/  DFMA R18, -R4.reuse, 0.220703125, R18 ;  /* 0x3fcc40000412782b */ /* 0x040fe40000000112 */
[----:B------:R-:W-:-:S03]  /*08b0*/  DFMA R22, R4, R4, -R16 ;  /* 0x000000040416722b */ /* 0x000fc60000000810 */
[----:B------:R-:W-:Y:S01]  /*08c0*/  DFMA R6, R10, R6, UR4 ;  /* 0x000000040a067e2b */ /* 0x000fe20008000006 */
[----:B------:R-:W-:Y:S01]  /*08d0*/  UMOV UR4, 0x258a578b ;  /* 0x258a578b00047882 */ /* 0x000fe20000000000 */
[----:B------:R-:W-:Y:S01]  /*08e0*/  UMOV UR5, 0x3f3c71c7 ;  /* 0x3f3c71c700057882 */ /* 0x000fe20000000000 */
[----:B------:R-:W-:-:S05]  /*08f0*/  DMUL R12, R12, R18 ;  /* 0x000000120c0c7228 */ /* 0x000fca0000000000 */
[----:B------:R-:W-:Y:S01]  /*0900*/  DFMA R6, R10, R6, UR4 ;  /* 0x000000040a067e2b */ /* 0x000fe20008000006 */
[----:B------:R-:W-:Y:S01]  /*0910*/  UMOV UR4, 0x9242b910 ;  /* 0x9242b91000047882 */ /* 0x000fe20000000000 */
[----:B------:R-:W-:-:S03]  /*0920*/  UMOV UR5, 0x3f624924 ;  /* 0x3f62492400057882 */ /* 0x000fc60000000000 */
[----:B------:R-:W-:Y:S02]  /*0930*/  VIADD R25, R13, 0x100000 ;  /* 0x001000000d197836 */ /* 0x000fe40000000000 */
[----:B------:R-:W-:Y:S01]  /*0940*/  IMAD.MOV.U32 R24, RZ, RZ, R12 ;  /* 0x000000ffff187224 */ /* 0x000fe200078e000c */
[----:B------:R-:W-:Y:S01]  /*0950*/  DFMA R6, R10, R6, UR4 ;  /* 0x000000040a067e2b */ /* 0x000fe20008000006 */
[----:B------:R-:W-:Y:S01]  /*0960*/  UMOV UR4, 0x99999dfb ;  /* 0x99999dfb00047882 */ /* 0x000fe20000000000 */
[----:B------:R-:W-:-:S03]  /*0970*/  UMOV UR5, 0x3f899999 ;  /* 0x3f89999900057882 */ /* 0x000fc60000000000 */
[----:B------:R-:W-:-:S03]  /*0980*/  DFMA R22, R4, R24, R22 ;  /* 0x000000180416722b */ /* 0x000fc60000000016 */
[----:B------:R-:W-:Y:S01]  /*0990*/  DFMA R14, R10, R6, UR4 ;  /* 0x000000040a0e7e2b */ /* 0x000fe20008000006 */
[----:B------:R-:W-:Y:S01]  /*09a0*/  UMOV UR4, 0x55555555 ;  /* 0x5555555500047882 */ /* 0x000fe20000000000 */
[----:B------:R-:W-:-:S06]  /*09b0*/  UMOV UR5, 0x3fb55555 ;  /* 0x3fb5555500057882 */ /* 0x000fcc0000000000 */
[----:B------:R-:W-:-:S08]  /*09c0*/  DFMA R6, R10, R14, UR4 ;  /* 0x000000040a067e2b */ /* 0x000fd0000800000e */
[----:B------:R-:W-:Y:S01]  /*09d0*/  DADD R20, -R6, UR4 ;  /* 0x0000000406147e29 */ /* 0x000fe20008000100 */
[----:B------:R-:W-:Y:S01]  /*09e0*/  UMOV UR4, 0xb9e7b0 ;  /* 0x00b9e7b000047882 */ /* 0x000fe20000000000 */
[----:B------:R-:W-:-:S06]  /*09f0*/  UMOV UR5, 0x3c46a4cb ;  /* 0x3c46a4cb00057882 */ /* 0x000fcc0000000000 */
[----:B------:R-:W-:Y:S02]  /*0a00*/  DFMA R14, R10, R14, R20 ;  /* 0x0000000e0a0e722b */ /* 0x000fe40000000014 */
[----:B------:R-:W-:-:S06]  /*0a10*/  DMUL R10, R4, R16 ;  /* 0x00000010040a7228 */ /* 0x000fcc0000000000 */
[----:B------:R-:W-:Y:S01]  /*0a20*/  DADD R14, R14, -UR4 ;  /* 0x800000040e0e7e29 */ /* 0x000fe20008000000 */
[----:B------:R-:W-:Y:S01]  /*0a30*/  UMOV UR4, 0x0 ;  /* 0x0000000000047882 */ /* 0x000fe20000000000 */
[----:B------:R-:W-:Y:S01]  /*0a40*/  DFMA R20, R4, R16, -R10 ;  /* 0x000000100414722b */ /* 0x000fe2000000080a */
[----:B------:R-:W-:-:S05]  /*0a50*/  UMOV UR5, 0x402a0000 ;  /* 0x402a000000057882 */ /* 0x000fca0000000000 */
[----:B------:R-:W-:Y:S02]  /*0a60*/  DADD R18, R6, R14 ;  /* 0x0000000006127229 */ /* 0x000fe4000000000e */
[----:B------:R-:W-:-:S06]  /*0a70*/  DFMA R20, R12, R16, R20 ;  /* 0x000000100c14722b */ /* 0x000fcc0000000014 */
[----:B------:R-:W-:Y:S02]  /*0a80*/  DMUL R16, R18, R10 ;  /* 0x0000000a12107228 */ /* 0x000fe40000000000 */
[----:B------:R-:W-:Y:S02]  /*0a90*/  DFMA R20, R4, R22, R20 ;  /* 0x000000160414722b */ /* 0x000fe40000000014 */
[----:B------:R-:W-:-:S04]  /*0aa0*/  DADD R6, R6, -R18 ;  /* 0x0000000006067229 */ /* 0x000fc80000000812 */
[----:B------:R-:W-:-:S04]  /*0ab0*/  DFMA R22, R18, R10, -R16 ;  /* 0x0000000a1216722b */ /* 0x000fc80000000810 */
[----:B------:R-:W-:-:S04]  /*0ac0*/  DADD R6, R14, R6 ;  /* 0x000000000e067229 */ /* 0x000fc80000000006 */
[----:B------:R-:W-:-:S08]  /*0ad0*/  DFMA R20, R18, R20, R22 ;  /* 0x000000141214722b */ /* 0x000fd00000000016 */
[----:B------:R-:W-:-:S08]  /*0ae0*/  DFMA R20, R6, R10, R20 ;  /* 0x0000000a0614722b */ /* 0x000fd00000000014 */
[----:B------:R-:W-:-:S08]  /*0af0*/  DADD R10, R16, R20 ;  /* 0x00000000100a7229 */ /* 0x000fd00000000014 */
[--C-:B------:R-:W-:Y:S02]  /*0b00*/  DADD R6, R4, R10.reuse ;  /* 0x0000000004067229 */ /* 0x100fe4000000000a */
[----:B------:R-:W-:-:S06]  /*0b10*/  DADD R16, R16, -R10 ;  /* 0x0000000010107229 */ /* 0x000fcc000000080a */
[----:B------:R-:W-:Y:S02]  /*0b20*/  DADD R4, R4, -R6 ;  /* 0x0000000004047229 */ /* 0x000fe40000000806 */
[----:B------:R-:W-:-:S06]  /*0b30*/  DADD R16, R20, R16 ;  /* 0x0000000014107229 */ /* 0x000fcc0000000010 */
[----:B------:R-:W-:Y:S01]  /*0b40*/  DADD R4, R10, R4 ;  /* 0x000000000a047229 */ /* 0x000fe20000000004 */
[----:B------:R-:W-:Y:S01]  /*0b50*/  MOV R10, 0xfefa39ef ;  /* 0xfefa39ef000a7802 */ /* 0x000fe20000000f00 */
[----:B------:R-:W-:-:S06]  /*0b60*/  IMAD.MOV.U32 R11, RZ, RZ, 0x3fe62e42 ;  /* 0x3fe62e42ff0b7424 */ /* 0x000fcc00078e00ff */
[----:B------:R-:W-:-:S08]  /*0b70*/  DADD R4, R16, R4 ;  /* 0x0000000010047229 */ /* 0x000fd00000000004 */
[----:B------:R-:W-:Y:S01]  /*0b80*/  DADD R12, R12, R4 ;  /* 0x000000000c0c7229 */ /* 0x000fe20000000004 */
[----:B------:R-:W-:Y:S02]  /*0b90*/  IMAD.MOV.U32 R4, RZ, RZ, -0x105c611 ;  /* 0xfefa39efff047424 */ /* 0x000fe400078e00ff */
[----:B------:R-:W-:-:S05]  /*0ba0*/  IMAD.MOV.U32 R5, RZ, RZ, 0x3fe62e42 ;  /* 0x3fe62e42ff057424 */ /* 0x000fca00078e00ff */
[----:B------:R-:W-:-:S08]  /*0bb0*/  DADD R14, R6, R12 ;  /* 0x00000000060e7229 */ /* 0x000fd0000000000c */
[--C-:B------:R-:W-:Y:S02]  /*0bc0*/  DFMA R10, R10, UR4, R14.reuse ;  /* 0x000000040a0a7c2b */ /* 0x100fe4000800000e */
[----:B------:R-:W-:-:S06]  /*0bd0*/  DADD R6, R6, -R14 ;  /* 0x0000000006067229 */ /* 0x000fcc000000080e */
[----:B------:R-:W-:Y:S02]  /*0be0*/  DFMA R16, -R4, 13, R10 ;  /* 0x402a00000410782b */ /* 0x000fe4000000010a */
[----:B------:R-:W-:Y:S01]  /*0bf0*/  DADD R6, R12, R6 ;  /* 0x000000000c067229 */ /* 0x000fe20000000006 */
[----:B------:R-:W-:Y:S01]  /*0c00*/  MOV R12, 0x3b39803f ;  /* 0x3b39803f000c7802 */ /* 0x000fe20000000f00 */
[----:B------:R-:W-:-:S04]  /*0c10*/  IMAD.MOV.U32 R13, RZ, RZ, 0x3c7abc9e ;  /* 0x3c7abc9eff0d7424 */ /* 0x000fc800078e00ff */
[----:B------:R-:W-:-:S08]  /*0c20*/  DADD R16, -R14, R16 ;  /* 0x000000000e107229 */ /* 0x000fd00000000110 */
[----:B------:R-:W-:Y:S01]  /*0c30*/  DADD R6, R6, -R16 ;  /* 0x0000000006067229 */ /* 0x000fe20000000810 */
[----:B------:R-:W-:Y:S01]  /*0c40*/  LOP3.LUT R17, R3, 0xff0fffff, RZ, 0xc0, !PT ;  /* 0xff0fffff03117812 */ /* 0x000fe200078ec0ff */
[----:B------:R-:W-:-:S06]  /*0c50*/  IMAD.MOV.U32 R16, RZ, RZ, R2 ;  /* 0x000000ffff107224 */ /* 0x000fcc00078e0002 */
[----:B------:R-:W-:Y:S01]  /*0c60*/  DFMA R12, R12, UR4, R6 ;  /* 0x000000040c0c7c2b */ /* 0x000fe20008000006 */
[----:B------:R-:W-:Y:S01]  /*0c70*/  UMOV UR4, 0x3b39803f ;  /* 0x3b39803f00047882 */ /* 0x000fe20000000000 */
[----:B------:R-:W-:Y:S01]  /*0c80*/  IMAD.SHL.U32 R6, R3, 0x2, RZ ;  /* 0x0000000203067824 */ /* 0x000fe200078e00ff */
[----:B------:R-:W-:-:S04]  /*0c90*/  UMOV UR5, 0x3c7abc9e ;  /* 0x3c7abc9e00057882 */ /* 0x000fc80000000000 */
[----:B------:R-:W-:Y:S01]  /*0ca0*/  ISETP.GT.U32.AND P0, PT, R6, -0x2000001, PT ;  /* 0xfdffffff0600780c */ /* 0x000fe20003f04070 */
[----:B------:R-:W-:-:S03]  /*0cb0*/  DADD R14, R10, R12 ;  /* 0x000000000a0e7229 */ /* 0x000fc6000000000c */
[----:B------:R-:W-:-:S05]  /*0cc0*/  SEL R17, R17, R3, P0 ;  /* 0x0000000311117207 */ /* 0x000fca0000000000 */
[----:B------:R-:W-:Y:S02]  /*0cd0*/  DADD R10, R10, -R14 ;  /* 0x000000000a0a7229 */ /* 0x000fe4000000080e */
[----:B------:R-:W-:-:S06]  /*0ce0*/  DMUL R6, R14, R16 ;  /* 0x000000100e067228 */ /* 0x000fcc0000000000 */
[----:B------:R-:W-:Y:S02]  /*0cf0*/  DADD R10, R12, R10 ;  /* 0x000000000c0a7229 */ /* 0x000fe4000000000a */
[----:B------:R-:W-:Y:S01]  /*0d00*/  DFMA R14, R14, R16, -R6 ;  /* 0x000000100e0e722b */ /* 0x000fe20000000806 */
[----:B------:R-:W-:Y:S01]  /*0d10*/  MOV R12, 0x652b82fe ;  /* 0x652b82fe000c7802 */ /* 0x000fe20000000f00 */
[----:B------:R-:W-:-:S06]  /*0d20*/  IMAD.MOV.U32 R13, RZ, RZ, 0x3ff71547 ;  /* 0x3ff71547ff0d7424 */ /* 0x000fcc00078e00ff */
[----:B------:R-:W-:-:S08]  /*0d30*/  DFMA R14, R10, R16, R14 ;  /* 0x000000100a0e722b */ /* 0x000fd0000000000e */
[----:B------:R-:W-:-:S08]  /*0d40*/  DADD R10, R6, R14 ;  /* 0x00000000060a7229 */ /* 0x000fd0000000000e */
[----:B------:R-:W-:Y:S02]  /*0d50*/  DFMA R12, R10, R12, 6.75539944105574400000e+15 ;  /* 0x433800000a0c742b */ /* 0x000fe4000000000c */
[----:B------:R-:W-:Y:S01]  /*0d60*/  FSETP.GEU.FTZ.AND P0, PT, |R11|, 4.1917929649353027344, PT ;  /* 0x4086232b0b00780b */ /* 0x000fe20003f1e200 */
[----:B------:R-:W-:-:S05]  /*0d70*/  DADD R6, R6, -R10 ;  /* 0x0000000006067229 */ /* 0x000fca000000080a */
[----:B------:R-:W-:-:S03]  /*0d80*/  DADD R16, R12, -6.75539944105574400000e+15 ;  /* 0xc33800000c107429 */ /* 0x000fc60000000000 */
[----:B------:R-:W-:-:S05]  /*0d90*/  DADD R14, R14, R6 ;  /* 0x000000000e0e7229 */ /* 0x000fca0000000006 */
[----:B------:R-:W-:-:S08]  /*0da0*/  DFMA R4, R16, -R4, R10 ;  /* 0x800000041004722b */ /* 0x000fd0000000000a */
[----:B------:R-:W-:Y:S01]  /*0db0*/  DFMA R4, R16, -UR4, R4 ;  /* 0x8000000410047c2b */ /* 0x000fe20008000004 */
[----:B------:R-:W-:Y:S01]  /*0dc0*/  UMOV UR4, 0x69ce2bdf ;  /* 0x69ce2bdf00047882 */ /* 0x000fe20000000000 */
[----:B------:R-:W-:Y:S01]  /*0dd0*/  IMAD.MOV.U32 R16, RZ, RZ, -0x35dec16 ;  /* 0xfca213eaff107424 */ /* 0x000fe200078e00ff */
[----:B------:R-:W-:Y:S01]  /*0de0*/  UMOV UR5, 0x3e5ade15 ;  /* 0x3e5ade1500057882 */ /* 0x000fe20000000000 */
[----:B------:R-:W-:-:S06]  /*0df0*/  IMAD.MOV.U32 R17, RZ, RZ, 0x3e928af3 ;  /* 0x3e928af3ff117424 */ /* 0x000fcc00078e00ff */
[----:B------:R-:W-:Y:S01]  /*0e00*/  DFMA R16, R4, UR4, R16 ;  /* 0x0000000404107c2b */ /* 0x000fe20008000010 */
[----:B------:R-:W-:Y:S01]  /*0e10*/  UMOV UR4, 0x62401315 ;  /* 0x6240131500047882 */ /* 0x000fe20000000000 */
[----:B------:R-:W-:-:S06]  /*0e20*/  UMOV UR5, 0x3ec71dee ;  /* 0x3ec71dee00057882 */ /* 0x000fcc0000000000 */
[----:B------:R-:W-:Y:S01]  /*0e30*/  DFMA R16, R4, R16, UR4 ;  /* 0x0000000404107e2b */ /* 0x000fe20008000010 */
        /* <DEDUP_REMOVED lines=20> */
[----:B------:R-:W-:-:S08]  /*0f80*/  DFMA R16, R4, R16, UR4 ;  /* 0x0000000404107e2b */ /* 0x000fd00008000010 */
[----:B------:R-:W-:-:S08]  /*0f90*/  DFMA R16, R4, R16, 1 ;  /* 0x3ff000000410742b */ /* 0x000fd00000000010 */
[----:B------:R-:W-:-:S10]  /*0fa0*/  DFMA R4, R4, R16, 1 ;  /* 0x3ff000000404742b */ /* 0x000fd40000000010 */
[----:B------:R-:W-:Y:S01]  /*0fb0*/  LEA R7, R12, R5, 0x14 ;  /* 0x000000050c077211 */ /* 0x000fe200078ea0ff */
[----:B------:R-:W-:Y:S01]  /*0fc0*/  IMAD.MOV.U32 R6, RZ, RZ, R4 ;  /* 0x000000ffff067224 */ /* 0x000fe200078e0004 */
[----:B------:R-:W-:Y:S06]  /*0fd0*/  @!P0 BRA `(.L_x_10) ;  /* 0x0000000000308947 */ /* 0x000fec0003800000 */
[----:B------:R-:W-:Y:S01]  /*0fe0*/  FSETP.GEU.FTZ.AND P0, PT, |R11|, 4.2275390625, PT ;  /* 0x408748000b00780b */ /* 0x000fe20003f1e200 */
[C---:B------:R-:W-:Y:S02]  /*0ff0*/  DADD R16, R10.reuse, +INF ;  /* 0x7ff000000a107429 */ /* 0x040fe40000000000 */
[----:B------:R-:W-:-:S08]  /*1000*/  DSETP.GEU.AND P1, PT, R10, RZ, PT ;  /* 0x000000ff0a00722a */ /* 0x000fd00003f2e000 */
[----:B------:R-:W-:Y:S02]  /*1010*/  FSEL R7, R17, RZ, P1 ;  /* 0x000000ff11077208 */ /* 0x000fe40000800000 */
[----:B------:R-:W-:-:S04]  /*1020*/  @!P0 LEA.HI R6, R12, R12, RZ, 0x1 ;  /* 0x0000000c0c068211 */ /* 0x000fc800078f08ff */
[----:B------:R-:W-:Y:S02]  /*1030*/  @!P0 SHF.R.S32.HI R11, RZ, 0x1, R6 ;  /* 0x00000001ff0b8819 */ /* 0x000fe40000011406 */
[----:B------:R-:W-:-:S03]  /*1040*/  FSEL R6, R16, RZ, P1 ;  /* 0x000000ff10067208 */ /* 0x000fc60000800000 */
[----:B------:R-:W-:Y:S02]  /*1050*/  @!P0 IMAD.IADD R10, R12, 0x1, -R11 ;  /* 0x000000010c0a8824 */ /* 0x000fe400078e0a0b */
[----:B------:R-:W-:-:S03]  /*1060*/  @!P0 IMAD R5, R11, 0x100000, R5 ;  /* 0x001000000b058824 */ /* 0x000fc600078e0205 */
[----:B------:R-:W-:Y:S02]  /*1070*/  @!P0 LEA R11, R10, 0x3ff00000, 0x14 ;  /* 0x3ff000000a0b8811 */ /* 0x000fe400078ea0ff */
[----:B------:R-:W-:-:S06]  /*1080*/  @!P0 MOV R10, RZ ;  /* 0x000000ff000a8202 */ /* 0x000fcc0000000f00 */
[----:B------:R-:W-:-:S11]  /*1090*/  @!P0 DMUL R6, R4, R10 ;  /* 0x0000000a04068228 */ /* 0x000fd60000000000 */
.L_x_10:
[----:B------:R-:W-:Y:S01]  /*10a0*/  DFMA R14, R14, R6, R6 ;  /* 0x000000060e0e722b */ /* 0x000fe20000000006 */
[----:B------:R-:W-:Y:S01]  /*10b0*/  IMAD.MOV.U32 R4, RZ, RZ, R0 ;  /* 0x000000ffff047224 */ /* 0x000fe200078e0000 */
[----:B------:R-:W-:Y:S01]  /*10c0*/  DSETP.NEU.AND P0, PT, |R6|, +INF , PT ;  /* 0x7ff000000600742a */ /* 0x000fe20003f0d200 */
[----:B------:R-:W-:-:S07]  /*10d0*/  IMAD.MOV.U32 R5, RZ, RZ, 0x0 ;  /* 0x00000000ff057424 */ /* 0x000fce00078e00ff */
[----:B------:R-:W-:Y:S02]  /*10e0*/  FSEL R6, R6, R14, !P0 ;  /* 0x0000000e06067208 */ /* 0x000fe40004000000 */
[----:B------:R-:W-:Y:S01]  /*10f0*/  FSEL R7, R7, R15, !P0 ;  /* 0x0000000f07077208 */ /* 0x000fe20004000000 */
[----:B------:R-:W-:Y:S06]  /*1100*/  RET.REL.NODEC R4 `(_ZN17fastertransformer16relativePositionI6__halfEEvPT_ii) ;  /* 0xffffffec04bc7950 */ /* 0x000fec0003c3ffff */
.L_x_11:
        /* <DEDUP_REMOVED lines=15> */
.L_x_33:


//--------------------- .text._ZN17fastertransformer9getSegMatI6__halfEEvPT_Pii --------------------------
	.section	.text._ZN17fastertransformer9getSegMatI6__halfEEvPT_Pii,"ax",@progbits
	.align	128
        .global         _ZN17fastertransformer9getSegMatI6__halfEEvPT_Pii
        .type           _ZN17fastertransformer9getSegMatI6__halfEEvPT_Pii,@function
        .size           _ZN17fastertransformer9getSegMatI6__halfEEvPT_Pii,(.L_x_38 - _ZN17fastertransformer9getSegMatI6__halfEEvPT_Pii)
        .other          _ZN17fastertransformer9getSegMatI6__halfEEvPT_Pii,@"STO_CUDA_ENTRY STV_DEFAULT"
_ZN17fastertransformer9getSegMatI6__halfEEvPT_Pii:
.text._ZN17fastertransformer9getSegMatI6__halfEEvPT_Pii:
[----:B------:R-:W-:Y:S01]  /*0000*/  LDC R1, c[0x0][0x37c] ;  /* 0x0000df00ff017b82 */ /* 0x000fe20000000800 */
[----:B------:R-:W0:Y:S07]  /*0010*/  S2R R0, SR_TID.X ;  /* 0x0000000000007919 */ /* 0x000e2e0000002100 */
[----:B------:R-:W0:Y:S01]  /*0020*/  LDC R3, c[0x0][0x390] ;  /* 0x0000e400ff037b82 */ /* 0x000e220000000800 */
[----:B------:R-:W1:Y:S01]  /*0030*/  LDCU.64 UR4, c[0x0][0x358] ;  /* 0x00006b00ff0477ac */ /* 0x000e620008000a00 */
[----:B------:R-:W0:Y:S06]  /*0040*/  S2R R2, SR_CTAID.X ;  /* 0x0000000000027919 */ /* 0x000e2c0000002500 */
[----:B------:R-:W2:Y:S08]  /*0050*/  S2UR UR6, SR_CTAID.Y ;  /* 0x00000000000679c3 */ /* 0x000eb00000002600 */
[----:B------:R-:W3:Y:S01]  /*0060*/  LDC.64 R14, c[0x0][0x388] ;  /* 0x0000e200ff0e7b82 */ /* 0x000ee20000000a00 */
[----:B0-----:R-:W-:-:S02]  /*0070*/  IMAD R13, R2, R3, R0 ;  /* 0x00000003020d7224 */ /* 0x001fc400078e0200 */
[----:B--2---:R-:W-:Y:S02]  /*0080*/  IMAD R2, R2, R3, UR6 ;  /* 0x0000000602027e24 */ /* 0x004fe4000f8e0203 */
[----:B---3--:R-:W-:-:S04]  /*0090*/  IMAD.WIDE R12, R13, 0x4, R14 ;  /* 0x000000040d0c7825 */ /* 0x008fc800078e020e */
[----:B------:R-:W-:Y:S01]  /*00a0*/  IMAD.WIDE R14, R2, 0x4, R14 ;  /* 0x00000004020e7825 */ /* 0x000fe200078e020e */
[----:B-1----:R0:W2:Y:S05]  /*00b0*/  LDG.E R8, desc[UR4][R12.64] ;  /* 0x000000040c087981 */ /* 0x0020aa000c1e1900 */
[----:B------:R-:W2:Y:S01]  /*00c0*/  LDG.E R15, desc[UR4][R14.64] ;  /* 0x000000040e0f7981 */ /* 0x000ea2000c1e1900 */
[----:B------:R-:W-:Y:S02]  /*00d0*/  HFMA2 R5, -RZ, RZ, 1.9912109375, 0.00128841400146484375 ;  /* 0x3ff71547ff057431 */ /* 0x000fe400000001ff */
[----:B------:R-:W-:Y:S01]  /*00e0*/  IMAD.MOV.U32 R4, RZ, RZ, 0x652b82fe ;  /* 0x652b82feff047424 */ /* 0x000fe200078e00ff */
[----:B------:R-:W-:Y:S01]  /*00f0*/  UMOV UR6, 0xfefa39ef ;  /* 0xfefa39ef00067882 */ /* 0x000fe20000000000 */
[----:B------:R-:W-:Y:S01]  /*0100*/  UMOV UR7, 0x3fe62e42 ;  /* 0x3fe62e4200077882 */ /* 0x000fe20000000000 */
[----:B0-----:R-:W-:Y:S01]  /*0110*/  IMAD.MOV.U32 R12, RZ, RZ, -0x35dec16 ;  /* 0xfca213eaff0c7424 */ /* 0x001fe200078e00ff */
[----:B------:R-:W-:Y:S01]  /*0120*/  BSSY.RECONVERGENT B0, `(.L_x_12) ;  /* 0x0000038000007945 */ /* 0x000fe20003800200 */
[----:B------:R-:W-:-:S02]  /*0130*/  IMAD.MOV.U32 R13, RZ, RZ, 0x3e928af3 ;  /* 0x3e928af3ff0d7424 */ /* 0x000fc400078e00ff */
[----:B--2---:R-:W-:-:S04]  /*0140*/  IMAD.IADD R8, R8, 0x1, -R15 ;  /* 0x0000000108087824 */ /* 0x004fc800078e0a0f */
[----:B------:R-:W0:Y:S02]  /*0150*/  I2F.F64 R6, R8 ;  /* 0x0000000800067312 */ /* 0x000e240000201c00 */
[----:B0-----:R-:W-:-:S08]  /*0160*/  DFMA R4, |R6|, -R4, 6.75539944105574400000e+15 ;  /* 0x433800000604742b */ /* 0x001fd00000000a04 */
[----:B------:R-:W-:-:S08]  /*0170*/  DADD R10, R4, -6.75539944105574400000e+15 ;  /* 0xc3380000040a7429 */ /* 0x000fd00000000000 */
[--C-:B------:R-:W-:Y:S01]  /*0180*/  DFMA R16, R10, -UR6, -|R6|.reuse ;  /* 0x800000060a107c2b */ /* 0x100fe20008000c06 */
[----:B------:R-:W-:Y:S01]  /*0190*/  UMOV UR6, 0x3b39803f ;  /* 0x3b39803f00067882 */ /* 0x000fe20000000000 */
[----:B------:R-:W-:Y:S01]  /*01a0*/  UMOV UR7, 0x3c7abc9e ;  /* 0x3c7abc9e00077882 */ /* 0x000fe20000000000 */
[----:B------:R-:W-:-:S05]  /*01b0*/  DADD R6, -RZ, -|R6| ;  /* 0x00000000ff067229 */ /* 0x000fca0000000d06 */
[----:B------:R-:W-:Y:S01]  /*01c0*/  DFMA R10, R10, -UR6, R16 ;  /* 0x800000060a0a7c2b */ /* 0x000fe20008000010 */
[----:B------:R-:W-:Y:S01]  /*01d0*/  UMOV UR6, 0x69ce2bdf ;  /* 0x69ce2bdf00067882 */ /* 0x000fe20000000000 */
[----:B------:R-:W-:-:S03]  /*01e0*/  UMOV UR7, 0x3e5ade15 ;  /* 0x3e5ade1500077882 */ /* 0x000fc60000000000 */
[----:B------:R-:W-:-:S03]  /*01f0*/  MOV R9, R7 ;  /* 0x0000000700097202 */ /* 0x000fc60000000f00 */
[----:B------:R-:W-:Y:S01]  /*0200*/  DFMA R12, R10, UR6, R12 ;  /* 0x000000060a0c7c2b */ /* 0x000fe2000800000c */
[----:B------:R-:W-:Y:S01]  /*0210*/  UMOV UR6, 0x62401315 ;  /* 0x6240131500067882 */ /* 0x000fe20000000000 */
[----:B------:R-:W-:Y:S01]  /*0220*/  UMOV UR7, 0x3ec71dee ;  /* 0x3ec71dee00077882 */ /* 0x000fe20000000000 */
[----:B------:R-:W-:-:S05]  /*0230*/  FSETP.GEU.FTZ.AND P0, PT, |R9|, 4.1917929649353027344, PT ;  /* 0x4086232b0900780b */ /* 0x000fca0003f1e200 */
        /* <DEDUP_REMOVED lines=24> */
[----:B------:R-:W-:Y:S02]  /*03c0*/  IMAD R7, R4, 0x100000, R13 ;  /* 0x0010000004077824 */ /* 0x000fe400078e020d */
[----:B------:R-:W-:Y:S01]  /*03d0*/  IMAD.MOV.U32 R6, RZ, RZ, R12 ;  /* 0x000000ffff067224 */ /* 0x000fe200078e000c */
[----:B------:R-:W-:Y:S06]  /*03e0*/  @!P0 BRA `(.L_x_13) ;  /* 0x00000000002c8947 */ /* 0x000fec0003800000 */
[----:B------:R-:W-:Y:S01]  /*03f0*/  FSETP.GEU.FTZ.AND P0, PT, |R9|, 4.2275390625, PT ;  /* 0x408748000900780b */ /* 0x000fe20003f1e200 */
[----:B------:R-:W-:Y:S01]  /*0400*/  IMAD.MOV.U32 R6, RZ, RZ, RZ ;  /* 0x000000ffff067224 */ /* 0x000fe200078e00ff */
[----:B------:R-:W-:-:S04]  /*0410*/  ISETP.NE.AND P1, PT, R8, RZ, PT ;  /* 0x000000ff0800720c */ /* 0x000fc80003f25270 */
[----:B------:R-:W-:-:S07]  /*0420*/  FSEL R7, RZ, +QNAN , P1 ;  /* 0x7ff00000ff077808 */ /* 0x000fce0000800000 */
[----:B------:R-:W-:-:S04]  /*0430*/  @!P0 LEA.HI R5, R4, R4, RZ, 0x1 ;  /* 0x0000000404058211 */ /* 0x000fc800078f08ff */
[----:B------:R-:W-:-:S04]  /*0440*/  @!P0 SHF.R.S32.HI R5, RZ, 0x1, R5 ;  /* 0x00000001ff058819 */ /* 0x000fc80000011405 */
[----:B------:R-:W-:Y:S01]  /*0450*/  @!P0 IADD3 R4, PT, PT, R4, -R5, RZ ;  /* 0x8000000504048210 */ /* 0x000fe20007ffe0ff */
[----:B------:R-:W-:-:S03]  /*0460*/  @!P0 IMAD R13, R5, 0x100000, R13 ;  /* 0x00100000050d8824 */ /* 0x000fc600078e020d */
[----:B------:R-:W-:Y:S02]  /*0470*/  @!P0 LEA R5, R4, 0x3ff00000, 0x14 ;  /* 0x3ff0000004058811 */ /* 0x000fe400078ea0ff */
[----:B------:R-:W-:-:S06]  /*0480*/  @!P0 MOV R4, RZ ;  /* 0x000000ff00048202 */ /* 0x000fcc0000000f00 */
[----:B------:R-:W-:-:S11]  /*0490*/  @!P0 DMUL R6, R12, R4 ;  /* 0x000000040c068228 */ /* 0x000fd60000000000 */
.L_x_13:
[----:B------:R-:W-:Y:S05]  /*04a0*/  BSYNC.RECONVERGENT B0 ;  /* 0x0000000000007941 */ /* 0x000fea0003800200 */
.L_x_12:
[----:B------:R-:W0:Y:S01]  /*04b0*/  F2I.F64.FLOOR R6, R6 ;  /* 0x0000000600067311 */ /* 0x000e220000305100 */
[----:B------:R-:W-:Y:S02]  /*04c0*/  IMAD R3, R2, R3, R0 ;  /* 0x0000000302037224 */ /* 0x000fe400078e0200 */
[----:B0-----:R-:W-:-:S05]  /*04d0*/  IMAD.SHL.U32 R4, R6, 0x2, RZ ;  /* 0x0000000206047824 */ /* 0x001fca00078e00ff */
[----:B------:R-:W-:Y:S02]  /*04e0*/  SHF.L.U32 R8, R4, 0x2, RZ ;  /* 0x0000000204087819 */ /* 0x000fe400000006ff */
[----:B------:R-:W0:Y:S02]  /*04f0*/  LDC.64 R4, c[0x0][0x380] ;  /* 0x0000e000ff047b82 */ /* 0x000e240000000a00 */
[C---:B------:R-:W-:Y:S02]  /*0500*/  ISETP.EQ.AND P0, PT, R8.reuse, RZ, PT ;  /* 0x000000ff0800720c */ /* 0x040fe40003f02270 */
[----:B------:R-:W-:-:S11]  /*0510*/  ISETP.EQ.AND P1, PT, R8, 0x8, PT ;  /* 0x000000080800780c */ /* 0x000fd60003f22270 */
[----:B------:R-:W-:Y:S01]  /*0520*/  @P0 IMAD.MOV.U32 R8, RZ, RZ, RZ ;  /* 0x000000ffff080224 */ /* 0x000fe200078e00ff */
[----:B------:R-:W-:Y:S01]  /*0530*/  @P0 MOV R9, 0x1 ;  /* 0x0000000100090802 */ /* 0x000fe20000000f00 */
[----:B------:R-:W-:Y:S01]  /*0540*/  @P1 IMAD.MOV.U32 R8, RZ, RZ, 0x1 ;  /* 0x00000001ff081424 */ /* 0x000fe200078e00ff */
[----:B------:R-:W-:-:S04]  /*0550*/  @P1 MOV R9, RZ ;  /* 0x000000ff00091202 */ /* 0x000fc80000000f00 */
[----:B------:R-:W-:Y:S02]  /*0560*/  I2FP.F32.S32 R8, R8 ;  /* 0x0000000800087245 */ /* 0x000fe40000201400 */
[----:B------:R-:W-:Y:S01]  /*0570*/  I2FP.F32.S32 R9, R9 ;  /* 0x0000000900097245 */ /* 0x000fe20000201400 */
[----:B0-----:R-:W-:-:S03]  /*0580*/  IMAD.WIDE R2, R3, 0x4, R4 ;  /* 0x0000000403027825 */ /* 0x001fc600078e0204 */
[----:B------:R-:W-:-:S05]  /*0590*/  F2FP.F16.F32.PACK_AB R9, R9, R8 ;  /* 0x000000080909723e */ /* 0x000fca00000000ff */
[----:B------:R-:W-:Y:S01]  /*05a0*/  STG.E desc[UR4][R2.64], R9 ;  /* 0x0000000902007986 */ /* 0x000fe2000c101904 */
[----:B------:R-:W-:Y:S05]  /*05b0*/  EXIT ;  /* 0x000000000000794d */ /* 0x000fea0003800000 */
.L_x_14:
        /* <DEDUP_REMOVED lines=12> */
.L_x_38:


//--------------------- .text._ZN17fastertransformer11getAttnMaskI6__halfEEvPT_Pfi --------------------------
	.section	.text._ZN17fastertransformer11getAttnMaskI6__halfEEvPT_Pfi,"ax",@progbits
	.align	128
        .global         _ZN17fastertransformer11getAttnMaskI6__halfEEvPT_Pfi
        .type           _ZN17fastertransformer11getAttnMaskI6__halfEEvPT_Pfi,@function
        .size           _ZN17fastertransformer11getAttnMaskI6__halfEEvPT_Pfi,(.L_x_39 - _ZN17fastertransformer11getAttnMaskI6__halfEEvPT_Pfi)
        .other          _ZN17fastertransformer11getAttnMaskI6__halfEEvPT_Pfi,@"STO_CUDA_ENTRY STV_DEFAULT"
_ZN17fastertransformer11getAttnMaskI6__halfEEvPT_Pfi:
.text._ZN17fastertransformer11getAttnMaskI6__halfEEvPT_Pfi:
[----:B------:R-:W-:Y:S08]  /*0000*/  LDC R1, c[0x0][0x37c] ;  /* 0x0000df00ff017b82 */ /* 0x000ff00000000800 */
[----:B------:R-:W0:Y:S01]  /*0010*/  LDC R0, c[0x0][0x390] ;  /* 0x0000e400ff007b82 */ /* 0x000e220000000800 */
[----:B------:R-:W1:Y:S07]  /*0020*/  S2R R7, SR_TID.X ;  /* 0x0000000000077919 */ /* 0x000e6e0000002100 */
[----:B------:R-:W1:Y:S08]  /*0030*/  S2UR UR4, SR_CTAID.Y ;  /* 0x00000000000479c3 */ /* 0x000e700000002600 */
[----:B------:R-:W1:Y:S01]  /*0040*/  LDC R4, c[0x0][0x360] ;  /* 0x0000d800ff047b82 */ /* 0x000e620000000800 */
[----:B0-----:R-:W-:-:S04]  /*0050*/  LEA.HI R2, R0, R0, RZ, 0x1 ;  /* 0x0000000000027211 */ /* 0x001fc800078f08ff */
[----:B------:R-:W-:-:S04]  /*0060*/  SHF.R.S32.HI R5, RZ, 0x1, R2 ;  /* 0x00000001ff057819 */ /* 0x000fc80000011402 */
[----:B------:R-:W-:-:S04]  /*0070*/  IABS R9, R5 ;  /* 0x0000000500097213 */ /* 0x000fc80000000000 */
[----:B------:R-:W0:Y:S01]  /*0080*/  I2F.RP R6, R9 ;  /* 0x0000000900067306 */ /* 0x000e220000209400 */
[----:B-1----:R-:W-:-:S07]  /*0090*/  IMAD R4, R4, UR4, R7 ;  /* 0x0000000404047c24 */ /* 0x002fce000f8e0207 */
[----:B0-----:R-:W0:Y:S02]  /*00a0*/  MUFU.RCP R6, R6 ;  /* 0x0000000600067308 */ /* 0x001e240000001000 */
[----:B0-----:R-:W-:Y:S01]  /*00b0*/  VIADD R2, R6, 0xffffffe ;  /* 0x0ffffffe06027836 */ /* 0x001fe20000000000 */
[----:B------:R-:W-:-:S05]  /*00c0*/  IABS R6, R4 ;  /* 0x0000000400067213 */ /* 0x000fca0000000000 */
[----:B------:R0:W1:Y:S02]  /*00d0*/  F2I.FTZ.U32.TRUNC.NTZ R3, R2 ;  /* 0x0000000200037305 */ /* 0x000064000021f000 */
[----:B0-----:R-:W-:Y:S02]  /*00e0*/  HFMA2 R2, -RZ, RZ, 0, 0 ;  /* 0x00000000ff027431 */ /* 0x001fe400000001ff */
[----:B-1----:R-:W-:-:S04]  /*00f0*/  IMAD.MOV R8, RZ, RZ, -R3 ;  /* 0x000000ffff087224 */ /* 0x002fc800078e0a03 */
[----:B------:R-:W-:Y:S01]  /*0100*/  IMAD R7, R8, R9, RZ ;  /* 0x0000000908077224 */ /* 0x000fe200078e02ff */
[----:B------:R-:W-:-:S03]  /*0110*/  IABS R8, R5 ;  /* 0x0000000500087213 */ /* 0x000fc60000000000 */
[----:B------:R-:W-:-:S04]  /*0120*/  IMAD.HI.U32 R3, R3, R7, R2 ;  /* 0x0000000703037227 */ /* 0x000fc800078e0002 */
[----:B------:R-:W-:Y:S02]  /*0130*/  IMAD.MOV R2, RZ, RZ, -R8 ;  /* 0x000000ffff027224 */ /* 0x000fe400078e0a08 */
[----:B------:R-:W-:-:S04]  /*0140*/  IMAD.HI.U32 R3, R3, R6, RZ ;  /* 0x0000000603037227 */ /* 0x000fc800078e00ff */
[----:B------:R-:W-:-:S05]  /*0150*/  IMAD R2, R3, R2, R6 ;  /* 0x0000000203027224 */ /* 0x000fca00078e0206 */
[----:B------:R-:W-:-:S13]  /*0160*/  ISETP.GT.U32.AND P2, PT, R9, R2, PT ;  /* 0x000000020900720c */ /* 0x000fda0003f44070 */
[----:B------:R-:W-:Y:S01]  /*0170*/  @!P2 IMAD.IADD R2, R2, 0x1, -R9 ;  /* 0x000000010202a824 */ /* 0x000fe200078e0a09 */
[----:B------:R-:W-:Y:S02]  /*0180*/  @!P2 IADD3 R3, PT, PT, R3, 0x1, RZ ;  /* 0x000000010303a810 */ /* 0x000fe40007ffe0ff */
[----:B------:R-:W-:Y:S02]  /*0190*/  ISETP.NE.AND P2, PT, R5, RZ, PT ;  /* 0x000000ff0500720c */ /* 0x000fe40003f45270 */
[----:B------:R-:W-:Y:S02]  /*01a0*/  ISETP.GE.U32.AND P0, PT, R2, R9, PT ;  /* 0x000000090200720c */ /* 0x000fe40003f06070 */
[----:B------:R-:W-:-:S04]  /*01b0*/  LOP3.LUT R2, R4, R5, RZ, 0x3c, !PT ;  /* 0x0000000504027212 */ /* 0x000fc800078e3cff */
[----:B------:R-:W-:-:S07]  /*01c0*/  ISETP.GE.AND P1, PT, R2, RZ, PT ;  /* 0x000000ff0200720c */ /* 0x000fce0003f26270 */
[----:B------:R-:W-:-:S04]  /*01d0*/  @P0 VIADD R3, R3, 0x1 ;  /* 0x0000000103030836 */ /* 0x000fc80000000000 */
[----:B------:R-:W-:-:S05]  /*01e0*/  IMAD.MOV.U32 R13, RZ, RZ, R3 ;  /* 0x000000ffff0d7224 */ /* 0x000fca00078e0003 */
[----:B------:R-:W-:Y:S02]  /*01f0*/  @!P1 IADD3 R13, PT, PT, -R13, RZ, RZ ;  /* 0x000000ff0d0d9210 */ /* 0x000fe40007ffe1ff */
[----:B------:R-:W-:-:S05]  /*0200*/  @!P2 LOP3.LUT R13, RZ, R5, RZ, 0x33, !PT ;  /* 0x00000005ff0da212 */ /* 0x000fca00078e33ff */
[----:B------:R-:W-:-:S04]  /*0210*/  IMAD.MOV R2, RZ, RZ, -R13 ;  /* 0x000000ffff027224 */ /* 0x000fc800078e0a0d */
[----:B------:R-:W-:Y:S01]  /*0220*/  IMAD R4, R5, R2, R4 ;  /* 0x0000000205047224 */ /* 0x000fe200078e0204 */
[----:B------:R-:W-:-:S03]  /*0230*/  IADD3 R2, PT, PT, R0, -0x1, RZ ;  /* 0xffffffff00027810 */ /* 0x000fc60007ffe0ff */
[----:B------:R-:W-:-:S05]  /*0240*/  IMAD.SHL.U32 R15, R4, 0x2, RZ ;  /* 0x00000002040f7824 */ /* 0x000fca00078e00ff */
[----:B------:R-:W-:-:S04]  /*0250*/  ISETP.GE.AND P0, PT, R15, R2, PT ;  /* 0x000000020f00720c */ /* 0x000fc80003f06270 */
[----:B------:R-:W-:-:S13]  /*0260*/  ISETP.GE.OR P0, PT, R13, R0, P0 ;  /* 0x000000000d00720c */ /* 0x000fda0000706670 */
[----:B------:R-:W-:Y:S05]  /*0270*/  @P0 EXIT ;  /* 0x000000000000094d */ /* 0x000fea0003800000 */
[----:B------:R-:W0:Y:S01]  /*0280*/  S2UR UR4, SR_CTAID.X ;  /* 0x00000000000479c3 */ /* 0x000e220000002500 */
[----:B------:R-:W1:Y:S07]  /*0290*/  LDCU.64 UR6, c[0x0][0x358] ;  /* 0x00006b00ff0677ac */ /* 0x000e6e0008000a00 */
[----:B------:R-:W2:Y:S01]  /*02a0*/  LDC.64 R2, c[0x0][0x388] ;  /* 0x0000e200ff027b82 */ /* 0x000ea20000000a00 */
[----:B0-----:R-:W-:-:S04]  /*02b0*/  IMAD R5, R0, UR4, R15 ;  /* 0x0000000400057c24 */ /* 0x001fc8000f8e020f */
[----:B--2---:R-:W-:-:S03]  /*02c0*/  IMAD.WIDE.U32 R2, R5, 0x4, R2 ;  /* 0x0000000405027825 */ /* 0x004fc600078e0002 */
[----:B------:R-:W0:Y:S02]  /*02d0*/  LDC.64 R4, c[0x0][0x380] ;  /* 0x0000e000ff047b82 */ /* 0x000e240000000a00 */
[----:B-1----:R-:W2:Y:S04]  /*02e0*/  LDG.E R7, desc[UR6][R2.64] ;  /* 0x0000000602077981 */ /* 0x002ea8000c1e1900 */
[----:B------:R-:W3:Y:S01]  /*02f0*/  LDG.E R11, desc[UR6][R2.64+0x4] ;  /* 0x00000406020b7981 */ /* 0x000ee2000c1e1900 */
[C---:B------:R-:W-:Y:S01]  /*0300*/  IADD3 R9, PT, PT, R15.reuse, 0x1, RZ ;  /* 0x000000010f097810 */ /* 0x040fe20007ffe0ff */
[----:B------:R-:W-:Y:S01]  /*0310*/  IMAD R8, R0, UR4, R13 ;  /* 0x0000000400087c24 */ /* 0x000fe2000f8e020d */
[-C--:B------:R-:W-:Y:S02]  /*0320*/  ISETP.NE.AND P0, PT, R15, R13.reuse, PT ;  /* 0x0000000d0f00720c */ /* 0x080fe40003f05270 */
[----:B------:R-:W-:Y:S01]  /*0330*/  ISETP.NE.AND P1, PT, R9, R13, PT ;  /* 0x0000000d0900720c */ /* 0x000fe20003f25270 */
[----:B------:R-:W-:Y:S01]  /*0340*/  IMAD R8, R8, R0, R9 ;  /* 0x0000000008087224 */ /* 0x000fe200078e0209 */
[----:B------:R-:W-:-:S02]  /*0350*/  FSEL R6, RZ, 1, !P0 ;  /* 0x3f800000ff067808 */ /* 0x000fc40004000000 */
[----:B------:R-:W-:-:S03]  /*0360*/  FSEL R0, RZ, 1, !P1 ;  /* 0x3f800000ff007808 */ /* 0x000fc60004800000 */
[----:B--2---:R-:W-:Y:S01]  /*0370*/  FMUL.FTZ R6, R6, R7 ;  /* 0x0000000706067220 */ /* 0x004fe20000410000 */
[----:B------:R-:W-:Y:S01]  /*0380*/  SHF.R.S32.HI R7, RZ, 0x1, R8 ;  /* 0x00000001ff077819 */ /* 0x000fe20000011408 */
[----:B---3--:R-:W-:-:S04]  /*0390*/  FMUL.FTZ R11, R0, R11 ;  /* 0x0000000b000b7220 */ /* 0x008fc80000410000 */
[----:B0-----:R-:W-:Y:S01]  /*03a0*/  IMAD.WIDE R2, R7, 0x4, R4 ;  /* 0x0000000407027825 */ /* 0x001fe200078e0204 */
[----:B------:R-:W-:-:S05]  /*03b0*/  F2FP.F16.F32.PACK_AB R11, R11, R6 ;  /* 0x000000060b0b723e */ /* 0x000fca00000000ff */
[----:B------:R-:W-:Y:S01]  /*03c0*/  STG.E desc[UR6][R2.64], R11 ;  /* 0x0000000b02007986 */ /* 0x000fe2000c101906 */
[----:B------:R-:W-:Y:S05]  /*03d0*/  EXIT ;  /* 0x000000000000794d */ /* 0x000fea0003800000 */
.L_x_15:
        /* <DEDUP_REMOVED lines=10> */
.L_x_39:


//--------------------- .text._ZN17fastertransformer16relativePositionIfEEvPT_ii --------------------------
	.section	.text._ZN17fastertransformer16relativePositionIfEEvPT_ii,"ax",@progbits
	.align	128
        .global         _ZN17fastertransformer16relativePositionIfEEvPT_ii
        .type           _ZN17fastertransformer16relativePositionIfEEvPT_ii,@function
        .size           _ZN17fastertransformer16relativePositionIfEEvPT_ii,(.L_x_35 - _ZN17fastertransformer16relativePositionIfEEvPT_ii)
        .other          _ZN17fastertransformer16relativePositionIfEEvPT_ii,@"STO_CUDA_ENTRY STV_DEFAULT"
_ZN17fastertransformer16relativePositionIfEEvPT_ii:
.text._ZN17fastertransformer16relativePositionIfEEvPT_ii:
        /* <DEDUP_REMOVED lines=12> */
[----:B0-----:R-:W-:Y:S05]  /*00c0*/  CALL.REL.NOINC `($_ZN17fastertransformer16relativePositionIfEEvPT_ii$__internal_accurate_pow) ;  /* 0x0000000400907944 */ /* 0x001fea0003c00000 */
[----:B------:R-:W-:Y:S05]  /*00d0*/  BSYNC.RECONVERGENT B0 ;  /* 0x0000000000007941 */ /* 0x000fea0003800200 */
.L_x_16:
        /* <DEDUP_REMOVED lines=14> */
.L_x_18:
[----:B------:R-:W-:Y:S05]  /*01c0*/  BSYNC.RECONVERGENT B0 ;  /* 0x0000000000007941 */ /* 0x000fea0003800200 */
.L_x_17:
        /* <DEDUP_REMOVED lines=18> */
[----:B------:R-:W-:Y:S05]  /*02f0*/  CALL.REL.NOINC `($__internal_1_$__cuda_sm20_dblrcp_rn_slowpath_v3) ;  /* 0x00000000005c7944 */ /* 0x000fea0003c00000 */
.L_x_20:
[----:B------:R-:W-:Y:S05]  /*0300*/  BSYNC.RECONVERGENT B0 ;  /* 0x0000000000007941 */ /* 0x000fea0003800200 */
.L_x_19:
[----:B------:R-:W0:Y:S01]  /*0310*/  LDC.64 R10, c[0x0][0x388] ;  /* 0x0000e200ff0a7b82 */ /* 0x000e220000000a00 */
[----:B------:R-:W-:Y:S01]  /*0320*/  UMOV UR8, 0xf0000000 ;  /* 0xf000000000087882 */ /* 0x000fe20000000000 */
[----:B------:R-:W-:Y:S01]  /*0330*/  UMOV UR9, 0x380fffff ;  /* 0x380fffff00097882 */ /* 0x000fe20000000000 */
[----:B------:R-:W1:Y:S01]  /*0340*/  F2F.F32.F64 R0, R6 ;  /* 0x0000000600007310 */ /* 0x000e620000301000 */
[----:B------:R-:W-:-:S04]  /*0350*/  DSETP.GEU.AND P1, PT, |R6|, UR8, PT ;  /* 0x0000000806007e2a */ /* 0x000fc8000bf2e200 */
[----:B------:R-:W2:Y:S10]  /*0360*/  LDC.64 R2, c[0x0][0x380] ;  /* 0x0000e000ff027b82 */ /* 0x000eb40000000a00 */
[----:B-1----:R-:W-:-:S05]  /*0370*/  @!P1 FMUL R0, R0, 1.175494350822287508e-38 ;  /* 0x0080000000009820 */ /* 0x002fca0000400000 */
[----:B------:R-:W-:Y:S01]  /*0380*/  FSEL R0, R0, 1, P0 ;  /* 0x3f80000000007808 */ /* 0x000fe20000000000 */
[----:B0-----:R-:W-:Y:S01]  /*0390*/  IMAD R9, R10, UR4, R9 ;  /* 0x000000040a097c24 */ /* 0x001fe2000f8e0209 */
[----:B------:R-:W-:-:S04]  /*03a0*/  IADD3 R4, PT, PT, R11, -UR4, RZ ;  /* 0x800000040b047c10 */ /* 0x000fc8000fffe0ff */
[----:B------:R-:W-:Y:S01]  /*03b0*/  I2FP.F32.S32 R5, R4 ;  /* 0x0000000400057245 */ /* 0x000fe20000201400 */
[----:B--2---:R-:W-:-:S04]  /*03c0*/  IMAD.WIDE R2, R9, 0x4, R2 ;  /* 0x0000000409027825 */ /* 0x004fc800078e0202 */
[----:B------:R-:W-:-:S04]  /*03d0*/  FMUL.FTZ R0, R0, R5 ;  /* 0x0000000500007220 */ /* 0x000fc80000410000 */
[----:B------:R-:W-:Y:S01]  /*03e0*/  FMUL.RZ R8, R0, 0.15915493667125701904 ;  /* 0x3e22f98300087820 */ /* 0x000fe2000040c000 */
[----:B------:R-:W-:-:S03]  /*03f0*/  LEA.HI R0, R10, R10, RZ, 0x1 ;  /* 0x0000000a0a007211 */ /* 0x000fc600078f08ff */
[----:B------:R-:W0:Y:S01]  /*0400*/  MUFU.SIN R11, R8 ;  /* 0x00000008000b7308 */ /* 0x000e220000000400 */
[----:B------:R-:W-:-:S05]  /*0410*/  SHF.R.S32.HI R5, RZ, 0x1, R0 ;  /* 0x00000001ff057819 */ /* 0x000fca0000011400 */
[----:B------:R-:W-:Y:S02]  /*0420*/  IMAD.WIDE R4, R5, 0x4, R2 ;  /* 0x0000000405047825 */ /* 0x000fe400078e0202 */
[----:B------:R-:W1:Y:S01]  /*0430*/  MUFU.COS R13, R8 ;  /* 0x00000008000d7308 */ /* 0x000e620000000000 */
[----:B0-----:R-:W-:Y:S04]  /*0440*/  STG.E desc[UR6][R2.64], R11 ;  /* 0x0000000b02007986 */ /* 0x001fe8000c101906 */
[----:B-1----:R-:W-:Y:S01]  /*0450*/  STG.E desc[UR6][R4.64], R13 ;  /* 0x0000000d04007986 */ /* 0x002fe2000c101906 */
[----:B------:R-:W-:Y:S05]  /*0460*/  EXIT ;  /* 0x000000000000794d */ /* 0x000fea0003800000 */
        .weak           $__internal_1_$__cuda_sm20_dblrcp_rn_slowpath_v3
        .type           $__internal_1_$__cuda_sm20_dblrcp_rn_slowpath_v3,@function
        .size           $__internal_1_$__cuda_sm20_dblrcp_rn_slowpath_v3,($_ZN17fastertransformer16relativePositionIfEEvPT_ii$__internal_accurate_pow - $__internal_1_$__cuda_sm20_dblrcp_rn_slowpath_v3)
$__internal_1_$__cuda_sm20_dblrcp_rn_slowpath_v3:
[----:B------:R-:W-:Y:S01]  /*0470*/  DSETP.GTU.AND P1, PT, |R2|, +INF , PT ;  /* 0x7ff000000200742a */ /* 0x000fe20003f2c200 */
[----:B------:R-:W-:-:S13]  /*0480*/  BSSY.RECONVERGENT B1, `(.L_x_21) ;  /* 0x0000023000017945 */ /* 0x000fda0003800200 */
[----:B------:R-:W-:Y:S05]  /*0490*/  @P1 BRA `(.L_x_22) ;  /* 0x00000000007c1947 */ /* 0x000fea0003800000 */
[----:B------:R-:W-:-:S05]  /*04a0*/  LOP3.LUT R7, R3, 0x7fffffff, RZ, 0xc0, !PT ;  /* 0x7fffffff03077812 */ /* 0x000fca00078ec0ff */
[----:B------:R-:W-:-:S05]  /*04b0*/  VIADD R4, R7, 0xffffffff ;  /* 0xffffffff07047836 */ /* 0x000fca0000000000 */
[----:B------:R-:W-:-:S13]  /*04c0*/  ISETP.GE.U32.AND P1, PT, R4, 0x7fefffff, PT ;  /* 0x7fefffff0400780c */ /* 0x000fda0003f26070 */
[----:B------:R-:W-:Y:S01]  /*04d0*/  @P1 LOP3.LUT R5, R3, 0x7ff00000, RZ, 0x3c, !PT ;  /* 0x7ff0000003051812 */ /* 0x000fe200078e3cff */
[----:B------:R-:W-:Y:S01]  /*04e0*/  @P1 IMAD.MOV.U32 R4, RZ, RZ, RZ ;  /* 0x000000ffff041224 */ /* 0x000fe200078e00ff */
[----:B------:R-:W-:Y:S06]  /*04f0*/  @P1 BRA `(.L_x_23) ;  /* 0x00000000006c1947 */ /* 0x000fec0003800000 */
[----:B------:R-:W-:-:S13]  /*0500*/  ISETP.GE.U32.AND P1, PT, R7, 0x1000001, PT ;  /* 0x010000010700780c */ /* 0x000fda0003f26070 */
[----:B------:R-:W-:Y:S05]  /*0510*/  @!P1 BRA `(.L_x_24) ;  /* 0x0000000000349947 */ /* 0x000fea0003800000 */
[----:B------:R-:W-:Y:S01]  /*0520*/  VIADD R5, R3, 0xc0200000 ;  /* 0xc020000003057836 */ /* 0x000fe20000000000 */
[----:B------:R-:W-:-:S03]  /*0530*/  MOV R4, R2 ;  /* 0x0000000200047202 */ /* 0x000fc60000000f00 */
[----:B------:R-:W0:Y:S03]  /*0540*/  MUFU.RCP64H R7, R5 ;  /* 0x0000000500077308 */ /* 0x000e260000001800 */
        /* <DEDUP_REMOVED lines=10> */
.L_x_24:
        /* <DEDUP_REMOVED lines=10> */
.L_x_22:
[----:B------:R-:W-:Y:S01]  /*0690*/  LOP3.LUT R5, R3, 0x80000, RZ, 0xfc, !PT ;  /* 0x0008000003057812 */ /* 0x000fe200078efcff */
[----:B------:R-:W-:-:S07]  /*06a0*/  IMAD.MOV.U32 R4, RZ, RZ, R2 ;  /* 0x000000ffff047224 */ /* 0x000fce00078e0002 */
.L_x_23:
[----:B------:R-:W-:Y:S05]  /*06b0*/  BSYNC.RECONVERGENT B1 ;  /* 0x0000000000017941 */ /* 0x000fea0003800200 */
.L_x_21:
[----:B------:R-:W-:Y:S01]  /*06c0*/  IMAD.MOV.U32 R2, RZ, RZ, R0 ;  /* 0x000000ffff027224 */ /* 0x000fe200078e0000 */
[----:B------:R-:W-:Y:S01]  /*06d0*/  MOV R7, R5 ;  /* 0x0000000500077202 */ /* 0x000fe20000000f00 */
[----:B------:R-:W-:Y:S02]  /*06e0*/  IMAD.MOV.U32 R3, RZ, RZ, 0x0 ;  /* 0x00000000ff037424 */ /* 0x000fe400078e00ff */
[----:B------:R-:W-:Y:S02]  /*06f0*/  IMAD.MOV.U32 R6, RZ, RZ, R4 ;  /* 0x000000ffff067224 */ /* 0x000fe400078e0004 */
[----:B------:R-:W-:Y:S05]  /*0700*/  RET.REL.NODEC R2 `(_ZN17fastertransformer16relativePositionIfEEvPT_ii) ;  /* 0xfffffff8023c7950 */ /* 0x000fea0003c3ffff */
        .type           $_ZN17fastertransformer16relativePositionIfEEvPT_ii$__internal_accurate_pow,@function
        .size           $_ZN17fastertransformer16relativePositionIfEEvPT_ii$__internal_accurate_pow,(.L_x_35 - $_ZN17fastertransformer16relativePositionIfEEvPT_ii$__internal_accurate_pow)
$_ZN17fastertransformer16relativePositionIfEEvPT_ii$__internal_accurate_pow:
[----:B------:R-:W0:Y:S01]  /*0710*/  MUFU.RCP64H R13, 2.220703125 ;  /* 0x4001c400000d7908 */ /* 0x000e220000001800 */
[----:B------:R-:W-:Y:S02]  /*0720*/  HFMA2 R5, -RZ, RZ, 2.001953125, -4 ;  /* 0x4001c400ff057431 */ /* 0x000fe400000001ff */
[----:B------:R-:W-:Y:S01]  /*0730*/  IMAD.MOV.U32 R4, RZ, RZ, 0x0 ;  /* 0x00000000ff047424 */ /* 0x000fe200078e00ff */
[----:B------:R-:W-:Y:S01]  /*0740*/  UMOV UR4, 0x7d2cafe2 ;  /* 0x7d2cafe200047882 */ /* 0x000fe20000000000 */
[----:B------:R-:W-:Y:S01]  /*0750*/  IMAD.MOV.U32 R12, RZ, RZ, RZ ;  /* 0x000000ffff0c7224 */ /* 0x000fe200078e00ff */
[----:B------:R-:W-:Y:S01]  /*0760*/  UMOV UR5, 0x3eb0f5ff ;  /* 0x3eb0f5ff00057882 */ /* 0x000fe20000000000 */
[----:B------:R-:W-:Y:S02]  /*0770*/  IMAD.MOV.U32 R6, RZ, RZ, 0x41ad3b5a ;  /* 0x41ad3b5aff067424 */ /* 0x000fe400078e00ff */
[----:B------:R-:W-:Y:S02]  /*0780*/  IMAD.MOV.U32 R7, RZ, RZ, 0x3ed0f5d2 ;  /* 0x3ed0f5d2ff077424 */ /* 0x000fe400078e00ff */
        /* <DEDUP_REMOVED lines=24> */
[----:B------:R-:W-:Y:S01]  /*0910*/  IADD3 R25, PT, PT, R13, 0x100000, RZ ;  /* 0x001000000d197810 */ /* 0x000fe20007ffe0ff */
[----:B------:R-:W-:Y:S02]  /*0920*/  IMAD.MOV.U32 R24, RZ, RZ, R12 ;  /* 0x000000ffff187224 */ /* 0x000fe400078e000c */
[----:B------:R-:W-:Y:S01]  /*0930*/  DFMA R6, R10, R6, UR4 ;  /* 0x000000040a067e2b */ /* 0x000fe20008000006 */
[----:B------:R-:W-:Y:S01]  /*0940*/  UMOV UR4, 0x99999dfb ;  /* 0x99999dfb00047882 */ /* 0x000fe20000000000 */
[----:B------:R-:W-:Y:S02]  /*0950*/  UMOV UR5, 0x3f899999 ;  /* 0x3f89999900057882 */ /* 0x000fe40000000000 */
[----:B------:R-:W-:-:S04]  /*0960*/  DFMA R22, R4, R24, R22 ;  /* 0x000000180416722b */ /* 0x000fc80000000016 */
        /* <DEDUP_REMOVED lines=28> */
[----:B------:R-:W-:Y:S02]  /*0b30*/  IMAD.MOV.U32 R10, RZ, RZ, -0x105c611 ;  /* 0xfefa39efff0a7424 */ /* 0x000fe400078e00ff */
[----:B------:R-:W-:-:S05]  /*0b40*/  IMAD.MOV.U32 R11, RZ, RZ, 0x3fe62e42 ;  /* 0x3fe62e42ff0b7424 */ /* 0x000fca00078e00ff */
[----:B------:R-:W-:-:S08]  /*0b50*/  DADD R4, R16, R4 ;  /* 0x0000000010047229 */ /* 0x000fd00000000004 */
[----:B------:R-:W-:Y:S01]  /*0b60*/  DADD R12, R12, R4 ;  /* 0x000000000c0c7229 */ /* 0x000fe20000000004 */
[----:B------:R-:W-:Y:S01]  /*0b70*/  MOV R4, 0xfefa39ef ;  /* 0xfefa39ef00047802 */ /* 0x000fe20000000f00 */
[----:B------:R-:W-:-:S06]  /*0b80*/  IMAD.MOV.U32 R5, RZ, RZ, 0x3fe62e42 ;  /* 0x3fe62e42ff057424 */ /* 0x000fcc00078e00ff */
[----:B------:R-:W-:-:S08]  /*0b90*/  DADD R14, R6, R12 ;  /* 0x00000000060e7229 */ /* 0x000fd0000000000c */
[--C-:B------:R-:W-:Y:S02]  /*0ba0*/  DFMA R10, R10, UR4, R14.reuse ;  /* 0x000000040a0a7c2b */ /* 0x100fe4000800000e */
[----:B------:R-:W-:-:S06]  /*0bb0*/  DADD R6, R6, -R14 ;  /* 0x0000000006067229 */ /* 0x000fcc000000080e */
[----:B------:R-:W-:Y:S02]  /*0bc0*/  DFMA R16, -R4, 13, R10 ;  /* 0x402a00000410782b */ /* 0x000fe4000000010a */
[----:B------:R-:W-:Y:S01]  /*0bd0*/  DADD R6, R12, R6 ;  /* 0x000000000c067229 */ /* 0x000fe20000000006 */
[----:B------:R-:W-:Y:S02]  /*0be0*/  IMAD.MOV.U32 R12, RZ, RZ, 0x3b39803f ;  /* 0x3b39803fff0c7424 */ /* 0x000fe400078e00ff */
[----:B------:R-:W-:-:S03]  /*0bf0*/  IMAD.MOV.U32 R13, RZ, RZ, 0x3c7abc9e ;  /* 0x3c7abc9eff0d7424 */ /* 0x000fc600078e00ff */
[----:B------:R-:W-:-:S08]  /*0c00*/  DADD R16, -R14, R16 ;  /* 0x000000000e107229 */ /* 0x000fd00000000110 */
[----:B------:R-:W-:Y:S01]  /*0c10*/  DADD R6, R6, -R16 ;  /* 0x0000000006067229 */ /* 0x000fe20000000810 */
[----:B------:R-:W-:Y:S01]  /*0c20*/  LOP3.LUT R17, R3, 0xff0fffff, RZ, 0xc0, !PT ;  /* 0xff0fffff03117812 */ /* 0x000fe200078ec0ff */
[----:B------:R-:W-:-:S06]  /*0c30*/  IMAD.MOV.U32 R16, RZ, RZ, R2 ;  /* 0x000000ffff107224 */ /* 0x000fcc00078e0002 */
[----:B------:R-:W-:Y:S01]  /*0c40*/  DFMA R12, R12, UR4, R6 ;  /* 0x000000040c0c7c2b */ /* 0x000fe20008000006 */
[----:B------:R-:W-:Y:S01]  /*0c50*/  UMOV UR4, 0x3b39803f ;  /* 0x3b39803f00047882 */ /* 0x000fe20000000000 */
[----:B------:R-:W-:Y:S01]  /*0c60*/  SHF.L.U32 R6, R3, 0x1, RZ ;  /* 0x0000000103067819 */ /* 0x000fe200000006ff */
[----:B------:R-:W-:-:S03]  /*0c70*/  UMOV UR5, 0x3c7abc9e ;  /* 0x3c7abc9e00057882 */ /* 0x000fc60000000000 */
[----:B------:R-:W-:Y:S02]  /*0c80*/  ISETP.GT.U32.AND P0, PT, R6, -0x2000001, PT ;  /* 0xfdffffff0600780c */ /* 0x000fe40003f04070 */
[----:B------:R-:W-:Y:S02]  /*0c90*/  DADD R14, R10, R12 ;  /* 0x000000000a0e7229 */ /* 0x000fe4000000000c */
[----:B------:R-:W-:-:S06]  /*0ca0*/  SEL R17, R17, R3, P0 ;  /* 0x0000000311117207 */ /* 0x000fcc0000000000 */
[----:B------:R-:W-:Y:S02]  /*0cb0*/  DADD R10, R10, -R14 ;  /* 0x000000000a0a7229 */ /* 0x000fe4000000080e */
[----:B------:R-:W-:-:S06]  /*0cc0*/  DMUL R6, R14, R16 ;  /* 0x000000100e067228 */ /* 0x000fcc0000000000 */
[----:B------:R-:W-:Y:S02]  /*0cd0*/  DADD R10, R12, R10 ;  /* 0x000000000c0a7229 */ /* 0x000fe4000000000a */
[----:B------:R-:W-:Y:S01]  /*0ce0*/  DFMA R14, R14, R16, -R6 ;  /* 0x000000100e0e722b */ /* 0x000fe20000000806 */
[----:B------:R-:W-:Y:S02]  /*0cf0*/  IMAD.MOV.U32 R12, RZ, RZ, 0x652b82fe ;  /* 0x652b82feff0c7424 */ /* 0x000fe400078e00ff */
[----:B------:R-:W-:-:S05]  /*0d00*/  IMAD.MOV.U32 R13, RZ, RZ, 0x3ff71547 ;  /* 0x3ff71547ff0d7424 */ /* 0x000fca00078e00ff */
        /* <DEDUP_REMOVED lines=10> */
[----:B------:R-:W-:Y:S01]  /*0db0*/  MOV R16, 0xfca213ea ;  /* 0xfca213ea00107802 */ /* 0x000fe20000000f00 */
[----:B------:R-:W-:Y:S01]  /*0dc0*/  IMAD.MOV.U32 R17, RZ, RZ, 0x3e928af3 ;  /* 0x3e928af3ff117424 */ /* 0x000fe200078e00ff */
[----:B------:R-:W-:-:S05]  /*0dd0*/  UMOV UR5, 0x3e5ade15 ;  /* 0x3e5ade1500057882 */ /* 0x000fca0000000000 */
        /* <DEDUP_REMOVED lines=36> */
[----:B------:R-:W-:Y:S02]  /*1020*/  FSEL R6, R16, RZ, P1 ;  /* 0x000000ff10067208 */ /* 0x000fe40000800000 */
[----:B------:R-:W-:Y:S01]  /*1030*/  @!P0 IADD3 R10, PT, PT, R12, -R11, RZ ;  /* 0x8000000b0c0a8210 */ /* 0x000fe20007ffe0ff */
[----:B------:R-:W-:-:S03]  /*1040*/  @!P0 IMAD R5, R11, 0x100000, R5 ;  /* 0x001000000b058824 */ /* 0x000fc600078e0205 */
[----:B------:R-:W-:Y:S01]  /*1050*/  @!P0 LEA R11, R10, 0x3ff00000, 0x14 ;  /* 0x3ff000000a0b8811 */ /* 0x000fe200078ea0ff */
[----:B------:R-:W-:-:S06]  /*1060*/  @!P0 IMAD.MOV.U32 R10, RZ, RZ, RZ ;  /* 0x000000ffff0a8224 */ /* 0x000fcc00078e00ff */
[----:B------:R-:W-:-:S11]  /*1070*/  @!P0 DMUL R6, R4, R10 ;  /* 0x0000000a04068228 */ /* 0x000fd60000000000 */
.L_x_25:
[----:B------:R-:W-:Y:S01]  /*1080*/  DFMA R14, R14, R6, R6 ;  /* 0x000000060e0e722b */ /* 0x000fe20000000006 */
[----:B------:R-:W-:Y:S01]  /*1090*/  MOV R4, R0 ;  /* 0x0000000000047202 */ /* 0x000fe20000000f00 */
[----:B------:R-:W-:Y:S01]  /*10a0*/  DSETP.NEU.AND P0, PT, |R6|, +INF , PT ;  /* 0x7ff000000600742a */ /* 0x000fe20003f0d200 */
[----:B------:R-:W-:-:S07]  /*10b0*/  IMAD.MOV.U32 R5, RZ, RZ, 0x0 ;  /* 0x00000000ff057424 */ /* 0x000fce00078e00ff */
[----:B------:R-:W-:Y:S02]  /*10c0*/  FSEL R6, R6, R14, !P0 ;  /* 0x0000000e06067208 */ /* 0x000fe40004000000 */
[----:B------:R-:W-:Y:S01]  /*10d0*/  FSEL R7, R7, R15, !P0 ;  /* 0x0000000f07077208 */ /* 0x000fe20004000000 */
[----:B------:R-:W-:Y:S06]  /*10e0*/  RET.REL.NODEC R4 `(_ZN17fastertransformer16relativePositionIfEEvPT_ii) ;  /* 0xffffffec04c47950 */ /* 0x000fec0003c3ffff */
.L_x_26:
        /* <DEDUP_REMOVED lines=9> */
.L_x_35:


//--------------------- .text._ZN17fastertransformer9getSegMatIfEEvPT_Pii --------------------------
	.section	.text._ZN17fastertransformer9getSegMatIfEEvPT_Pii,"ax",@progbits
	.align	128
        .global         _ZN17fastertransformer9getSegMatIfEEvPT_Pii
        .type           _ZN17fastertransformer9getSegMatIfEEvPT_Pii,@function
        .size           _ZN17fastertransformer9getSegMatIfEEvPT_Pii,(.L_x_41 - _ZN17fastertransformer9getSegMatIfEEvPT_Pii)
        .other          _ZN17fastertransformer9getSegMatIfEEvPT_Pii,@"STO_CUDA_ENTRY STV_DEFAULT"
_ZN17fastertransformer9getSegMatIfEEvPT_Pii:
.text._ZN17fastertransformer9getSegMatIfEEvPT_Pii:
        /* <DEDUP_REMOVED lines=63> */
[----:B------:R-:W-:Y:S02]  /*03f0*/  FSETP.GEU.FTZ.AND P0, PT, |R9|, 4.2275390625, PT ;  /* 0x408748000900780b */ /* 0x000fe40003f1e200 */
[----:B------:R-:W-:Y:S02]  /*0400*/  ISETP.NE.AND P1, PT, R8, RZ, PT ;  /* 0x000000ff0800720c */ /* 0x000fe40003f25270 */
[----:B------:R-:W-:Y:S02]  /*0410*/  MOV R6, RZ ;  /* 0x000000ff00067202 */ /* 0x000fe40000000f00 */
[----:B------:R-:W-:-:S07]  /*0420*/  FSEL R7, RZ, +QNAN , P1 ;  /* 0x7ff00000ff077808 */ /* 0x000fce0000800000 */
[----:B------:R-:W-:-:S04]  /*0430*/  @!P0 LEA.HI R5, R4, R4, RZ, 0x1 ;  /* 0x0000000404058211 */ /* 0x000fc800078f08ff */
[----:B------:R-:W-:-:S04]  /*0440*/  @!P0 SHF.R.S32.HI R5, RZ, 0x1, R5 ;  /* 0x00000001ff058819 */ /* 0x000fc80000011405 */
[----:B------:R-:W-:Y:S01]  /*0450*/  @!P0 IADD3 R4, PT, PT, R4, -R5, RZ ;  /* 0x8000000504048210 */ /* 0x000fe20007ffe0ff */
[----:B------:R-:W-:-:S03]  /*0460*/  @!P0 IMAD R13, R5, 0x100000, R13 ;  /* 0x00100000050d8824 */ /* 0x000fc600078e020d */
[----:B------:R-:W-:Y:S01]  /*0470*/  @!P0 LEA R5, R4, 0x3ff00000, 0x14 ;  /* 0x3ff0000004058811 */ /* 0x000fe200078ea0ff */
[----:B------:R-:W-:-:S06]  /*0480*/  @!P0 IMAD.MOV.U32 R4, RZ, RZ, RZ ;  /* 0x000000ffff048224 */ /* 0x000fcc00078e00ff */
[----:B------:R-:W-:-:S11]  /*0490*/  @!P0 DMUL R6, R12, R4 ;  /* 0x000000040c068228 */ /* 0x000fd60000000000 */
.L_x_28:
[----:B------:R-:W-:Y:S05]  /*04a0*/  BSYNC.RECONVERGENT B0 ;  /* 0x0000000000007941 */ /* 0x000fea0003800200 */
.L_x_27:
[----:B------:R-:W0:Y:S01]  /*04b0*/  F2I.F64.FLOOR R6, R6 ;  /* 0x0000000600067311 */ /* 0x000e220000305100 */
[----:B------:R-:W1:Y:S01]  /*04c0*/  LDC.64 R4, c[0x0][0x380] ;  /* 0x0000e000ff047b82 */ /* 0x000e620000000a00 */
[----:B------:R-:W-:-:S05]  /*04d0*/  IMAD R0, R2, R3, R0 ;  /* 0x0000000302007224 */ /* 0x000fca00078e0200 */
[----:B------:R-:W-:Y:S02]  /*04e0*/  SHF.L.U32 R3, R0, 0x1, RZ ;  /* 0x0000000100037819 */ /* 0x000fe400000006ff */
[----:B0-----:R-:W-:-:S05]  /*04f0*/  SHF.L.U32 R8, R6, 0x1, RZ ;  /* 0x0000000106087819 */ /* 0x001fca00000006ff */
[----:B------:R-:W-:-:S05]  /*0500*/  IMAD.SHL.U32 R8, R8, 0x4, RZ ;  /* 0x0000000408087824 */ /* 0x000fca00078e00ff */
[C---:B------:R-:W-:Y:S01]  /*0510*/  ISETP.EQ.AND P0, PT, R8.reuse, RZ, PT ;  /* 0x000000ff0800720c */ /* 0x040fe20003f02270 */
[----:B-1----:R-:W-:Y:S01]  /*0520*/  IMAD.WIDE R2, R3, 0x4, R4 ;  /* 0x0000000403027825 */ /* 0x002fe200078e0204 */
[----:B------:R-:W-:-:S11]  /*0530*/  ISETP.EQ.AND P1, PT, R8, 0x8, PT ;  /* 0x000000080800780c */ /* 0x000fd60003f22270 */
[----:B------:R-:W-:Y:S01]  /*0540*/  @P0 MOV R8, RZ ;  /* 0x000000ff00080202 */ /* 0x000fe20000000f00 */
[----:B------:R-:W-:Y:S01]  /*0550*/  @P0 IMAD.MOV.U32 R9, RZ, RZ, 0x1 ;  /* 0x00000001ff090424 */ /* 0x000fe200078e00ff */
[----:B------:R-:W-:Y:S01]  /*0560*/  @P1 MOV R9, RZ ;  /* 0x000000ff00091202 */ /* 0x000fe20000000f00 */
[----:B------:R-:W-:-:S03]  /*0570*/  @P1 IMAD.MOV.U32 R8, RZ, RZ, 0x1 ;  /* 0x00000001ff081424 */ /* 0x000fc600078e00ff */
[----:B------:R-:W-:Y:S02]  /*0580*/  I2FP.F32.S32 R9, R9 ;  /* 0x0000000900097245 */ /* 0x000fe40000201400 */
[----:B------:R-:W-:-:S03]  /*0590*/  I2FP.F32.S32 R5, R8 ;  /* 0x0000000800057245 */ /* 0x000fc60000201400 */
[----:B------:R-:W-:Y:S04]  /*05a0*/  STG.E desc[UR4][R2.64+0x4], R9 ;  /* 0x0000040902007986 */ /* 0x000fe8000c101904 */
[----:B------:R-:W-:Y:S01]  /*05b0*/  STG.E desc[UR4][R2.64], R5 ;  /* 0x0000000502007986 */ /* 0x000fe2000c101904 */
[----:B------:R-:W-:Y:S05]  /*05c0*/  EXIT ;  /* 0x000000000000794d */ /* 0x000fea0003800000 */
.L_x_29:
        /* <DEDUP_REMOVED lines=11> */
.L_x_41:


//--------------------- .text._ZN17fastertransformer11getAttnMaskIfEEvPT_Pfi --------------------------
	.section	.text._ZN17fastertransformer11getAttnMaskIfEEvPT_Pfi,"ax",@progbits
	.align	128
        .global         _ZN17fastertransformer11getAttnMaskIfEEvPT_Pfi
        .type           _ZN17fastertransformer11getAttnMaskIfEEvPT_Pfi,@function
        .size           _ZN17fastertransformer11getAttnMaskIfEEvPT_Pfi,(.L_x_42 - _ZN17fastertransformer11getAttnMaskIfEEvPT_Pfi)
        .other          _ZN17fastertransformer11getAttnMaskIfEEvPT_Pfi,@"STO_CUDA_ENTRY STV_DEFAULT"
_ZN17fastertransformer11getAttnMaskIfEEvPT_Pfi:
.text._ZN17fastertransformer11getAttnMaskIfEEvPT_Pfi:
[----:B------:R-:W-:Y:S01]  /*0000*/  LDC R1, c[0x0][0x37c] ;  /* 0x0000df00ff017b82 */ /* 0x000fe20000000800 */
[----:B------:R-:W0:Y:S07]  /*0010*/  S2R R7, SR_TID.X ;  /* 0x0000000000077919 */ /* 0x000e2e0000002100 */
[----:B------:R-:W0:Y:S01]  /*0020*/  LDC R9, c[0x0][0x390] ;  /* 0x0000e400ff097b82 */ /* 0x000e220000000800 */
[----:B------:R-:W1:Y:S01]  /*0030*/  LDCU.64 UR4, c[0x0][0x358] ;  /* 0x00006b00ff0477ac */ /* 0x000e620008000a00 */
[----:B------:R-:W0:Y:S06]  /*0040*/  S2R R0, SR_CTAID.X ;  /* 0x0000000000007919 */ /* 0x000e2c0000002500 */
[----:B------:R-:W2:Y:S01]  /*0050*/  LDC.64 R2, c[0x0][0x388] ;  /* 0x0000e200ff027b82 */ /* 0x000ea20000000a00 */
[----:B0-----:R-:W-:-:S04]  /*0060*/  IMAD R5, R0, R9, R7 ;  /* 0x0000000900057224 */ /* 0x001fc800078e0207 */
[----:B--2---:R-:W-:-:S03]  /*0070*/  IMAD.WIDE R2, R5, 0x4, R2 ;  /* 0x0000000405027825 */ /* 0x004fc600078e0202 */
[----:B------:R-:W0:Y:S03]  /*0080*/  S2UR UR6, SR_CTAID.Y ;  /* 0x00000000000679c3 */ /* 0x000e260000002600 */
[----:B-1----:R-:W2:Y:S05]  /*0090*/  LDG.E R3, desc[UR4][R2.64] ;  /* 0x0000000402037981 */ /* 0x002eaa000c1e1900 */
[----:B------:R-:W1:Y:S01]  /*00a0*/  LDC.64 R4, c[0x0][0x380] ;  /* 0x0000e000ff047b82 */ /* 0x000e620000000a00 */
[----:B0-----:R-:W-:Y:S01]  /*00b0*/  IMAD R0, R0, R9, UR6 ;  /* 0x0000000600007e24 */ /* 0x001fe2000f8e0209 */
[----:B------:R-:W-:-:S03]  /*00c0*/  ISETP.NE.AND P0, PT, R7, UR6, PT ;  /* 0x0000000607007c0c */ /* 0x000fc6000bf05270 */
[----:B------:R-:W-:Y:S01]  /*00d0*/  IMAD R7, R0, R9, R7 ;  /* 0x0000000900077224 */ /* 0x000fe200078e0207 */
[----:B------:R-:W-:-:S03]  /*00e0*/  FSEL R0, RZ, 1, !P0 ;  /* 0x3f800000ff007808 */ /* 0x000fc60004000000 */
[----:B-1----:R-:W-:-:S04]  /*00f0*/  IMAD.WIDE R4, R7, 0x4, R4 ;  /* 0x0000000407047825 */ /* 0x002fc800078e0204 */
[----:B--2---:R-:W-:-:S05]  /*0100*/  FMUL.FTZ R7, R0, R3 ;  /* 0x0000000300077220 */ /* 0x004fca0000410000 */
[----:B------:R-:W-:Y:S01]  /*0110*/  STG.E desc[UR4][R4.64], R7 ;  /* 0x0000000704007986 */ /* 0x000fe2000c101904 */
[----:B------:R-:W-:Y:S05]  /*0120*/  EXIT ;  /* 0x000000000000794d */ /* 0x000fea0003800000 */
.L_x_30:
        /* <DEDUP_REMOVED lines=13> */
.L_x_42:


//--------------------- .text._ZN17fastertransformer11getWordEmdKIfEEvPT_S2_Piii --------------------------
	.section	.text._ZN17fastertransformer11getWordEmdKIfEEvPT_S2_Piii,"ax",@progbits
	.align	128
        .global         _ZN17fastertransformer11getWordEmdKIfEEvPT_S2_Piii
        .type           _ZN17fastertransformer11getWordEmdKIfEEvPT_S2_Piii,@function
        .size           _ZN17fastertransformer11getWordEmdKIfEEvPT_S2_Piii,(.L_x_43 - _ZN17fastertransformer11getWordEmdKIfEEvPT_S2_Piii)
        .other          _ZN17fastertransformer11getWordEmdKIfEEvPT_S2_Piii,@"STO_CUDA_ENTRY STV_DEFAULT"
_ZN17fastertransformer11getWordEmdKIfEEvPT_S2_Piii:
.text._ZN17fastertransformer11getWordEmdKIfEEvPT_S2_Piii:
[----:B------:R-:W-:Y:S01]  /*0000*/  LDC R1, c[0x0][0x37c] ;  /* 0x0000df00ff017b82 */ /* 0x000fe20000000800 */
[----:B------:R-:W0:Y:S07]  /*0010*/  S2R R5, SR_CTAID.X ;  /* 0x0000000000057919 */ /* 0x000e2e0000002500 */
[----:B------:R-:W0:Y:S01]  /*0020*/  S2UR UR6, SR_CTAID.Y ;  /* 0x00000000000679c3 */ /* 0x000e220000002600 */
[----:B------:R-:W1:Y:S07]  /*0030*/  LDCU.64 UR4, c[0x0][0x358] ;  /* 0x00006b00ff0477ac */ /* 0x000e6e0008000a00 */
[----:B------:R-:W0:Y:S08]  /*0040*/  LDC.64 R10, c[0x0][0x398] ;  /* 0x0000e600ff0a7b82 */ /* 0x000e300000000a00 */
[----:B------:R-:W2:Y:S01]  /*0050*/  LDC.64 R2, c[0x0][0x390] ;  /* 0x0000e400ff027b82 */ /* 0x000ea20000000a00 */
[----:B0-----:R-:W-:Y:S01]  /*0060*/  IMAD R0, R5, R10, UR6 ;  /* 0x0000000605007e24 */ /* 0x001fe2000f8e020a */
[----:B------:R-:W0:Y:S06]  /*0070*/  S2R R9, SR_TID.X ;  /* 0x0000000000097919 */ /* 0x000e2c0000002100 */
[----:B------:R-:W3:Y:S01]  /*0080*/  LDC.64 R4, c[0x0][0x388] ;  /* 0x0000e200ff047b82 */ /* 0x000ee20000000a00 */
[----:B--2---:R-:W-:-:S06]  /*0090*/  IMAD.WIDE R2, R0, 0x4, R2 ;  /* 0x0000000400027825 */ /* 0x004fcc00078e0202 */
[----:B-1----:R-:W0:Y:S02]  /*00a0*/  LDG.E R2, desc[UR4][R2.64] ;  /* 0x0000000402027981 */ /* 0x002e24000c1e1900 */
[----:B0-----:R-:W-:-:S04]  /*00b0*/  IMAD R7, R2, R11, R9 ;  /* 0x0000000b02077224 */ /* 0x001fc800078e0209 */
[----:B---3--:R-:W-:Y:S02]  /*00c0*/  IMAD.WIDE R4, R7, 0x4, R4 ;  /* 0x0000000407047825 */ /* 0x008fe400078e0204 */
[----:B------:R-:W0:Y:S04]  /*00d0*/  LDC.64 R6, c[0x0][0x380] ;  /* 0x0000e000ff067b82 */ /* 0x000e280000000a00 */
[----:B------:R-:W2:Y:S01]  /*00e0*/  LDG.E R5, desc[UR4][R4.64] ;  /* 0x0000000404057981 */ /* 0x000ea2000c1e1900 */
[----:B------:R-:W-:-:S04]  /*00f0*/  IMAD R9, R0, R11, R9 ;  /* 0x0000000b00097224 */ /* 0x000fc800078e0209 */
[----:B0-----:R-:W-:-:S05]  /*0100*/  IMAD.WIDE R6, R9, 0x4, R6 ;  /* 0x0000000409067825 */ /* 0x001fca00078e0206 */
[----:B--2---:R-:W-:Y:S01]  /*0110*/  STG.E desc[UR4][R6.64], R5 ;  /* 0x0000000506007986 */ /* 0x004fe2000c101904 */
[----:B------:R-:W-:Y:S05]  /*0120*/  EXIT ;  /* 0x000000000000794d */ /* 0x000fea0003800000 */
.L_x_31:
        /* <DEDUP_REMOVED lines=13> */
.L_x_43:


//--------------------- .nv.shared.reserved.0     --------------------------
	.section	.nv.shared.reserved.0,"aw",@nobits
	.weak		__nv_reservedSMEM_offset_0_alias
	.size		__nv_reservedSMEM_offset_0_alias, 0, 64
	.other		__nv_reservedSMEM_offset_0_alias,@"STO_CUDA_RESERVED_SHARED STV_DEFAULT"
__nv_reservedSMEM_offset_0_alias:
	.zero		0
	.zero		64


//--------------------- .nv.constant0._ZN17fastertransformer11getWordEmdKI6__halfEEvPT_S3_Piii --------------------------
	.section	.nv.constant0._ZN17fastertransformer11getWordEmdKI6__halfEEvPT_S3_Piii,"a",@progbits
	.sectionflags	@""
	.align	4
.nv.constant0._ZN17fastertransformer11getWordEmdKI6__halfEEvPT_S3_Piii:
	.zero		928


//--------------------- .nv.constant0._ZN17fastertransformer16relativePositionI6__halfEEvPT_ii --------------------------
	.section	.nv.constant0._ZN17fastertransformer16relativePositionI6__halfEEvPT_ii,"a",@progbits
	.sectionflags	@""
	.align	4
.nv.constant0._ZN17fastertransformer16relativePositionI6__halfEEvPT_ii:
	.zero		912


//--------------------- .nv.constant0._ZN17fastertransformer9getSegMatI6__halfEEvPT_Pii --------------------------
	.section	.nv.constant0._ZN17fastertransformer9getSegMatI6__halfEEvPT_Pii,"a",@progbits
	.sectionflags	@""
	.align	4
.nv.constant0._ZN17fastertransformer9getSegMatI6__halfEEvPT_Pii:
	.zero		916


//--------------------- .nv.constant0._ZN17fastertransformer11getAttnMaskI6__halfEEvPT_Pfi --------------------------
	.section	.nv.constant0._ZN17fastertransformer11getAttnMaskI6__halfEEvPT_Pfi,"a",@progbits
	.sectionflags	@""
	.align	4
.nv.constant0._ZN17fastertransformer11getAttnMaskI6__halfEEvPT_Pfi:
	.zero		916


//--------------------- .nv.constant0._ZN17fastertransformer16relativePositionIfEEvPT_ii --------------------------
	.section	.nv.constant0._ZN17fastertransformer16relativePositionIfEEvPT_ii,"a",@progbits
	.sectionflags	@""
	.align	4
.nv.constant0._ZN17fastertransformer16relativePositionIfEEvPT_ii:
	.zero		912


//--------------------- .nv.constant0._ZN17fastertransformer9getSegMatIfEEvPT_Pii --------------------------
	.section	.nv.constant0._ZN17fastertransformer9getSegMatIfEEvPT_Pii,"a",@progbits
	.sectionflags	@""
	.align	4
.nv.constant0._ZN17fastertransformer9getSegMatIfEEvPT_Pii:
	.zero		916


//--------------------- .nv.constant0._ZN17fastertransformer11getAttnMaskIfEEvPT_Pfi --------------------------
	.section	.nv.constant0._ZN17fastertransformer11getAttnMaskIfEEvPT_Pfi,"a",@progbits
	.sectionflags	@""
	.align	4
.nv.constant0._ZN17fastertransformer11getAttnMaskIfEEvPT_Pfi:
	.zero		916


//--------------------- .nv.constant0._ZN17fastertransformer11getWordEmdKIfEEvPT_S2_Piii --------------------------
	.section	.nv.constant0._ZN17fastertransformer11getWordEmdKIfEEvPT_S2_Piii,"a",@progbits
	.sectionflags	@""
	.align	4
.nv.constant0._ZN17fastertransformer11getWordEmdKIfEEvPT_S2_Piii:
	.zero		928


//--------------------- SYMBOLS --------------------------

	.type		.nv.reservedSmem.offset0,@object
	.size		.nv.reservedSmem.offset0,0x4
